	.target	sm_90a

	.elftype	@"ET_EXEC"


//--------------------- .note.nv.tkinfo           --------------------------
	.section	.note.nv.tkinfo,"",@"SHT_NOTE"
	.sectionflags	@"SHF_NOTE_NV_TKINFO"
	.tkinfo
        /*0018*/ 	.word	0x00000002
        /*0030*/ 	.string	""
        /*0030*/ 	.string	"ptxas"
        /*0030*/ 	.string	"Cuda compilation tools, release 13.0, V13.0.88"
        /*0030*/ 	.string	"Build cuda_13.0.r13.0/compiler.36424714_0"
        /*0030*/ 	.string	"-arch sm_90a -m 64 "



//--------------------- .note.nv.cuinfo           --------------------------
	.section	.note.nv.cuinfo,"",@"SHT_NOTE"
	.sectionflags	@"SHF_NOTE_NV_CUINFO"
        /*0018*/ 	.short	0x0002
        /*001a*/ 	.short	0x005a
        /*001c*/ 	.short	0x0082
	.zero		2


//--------------------- .nv.info                  --------------------------
	.section	.nv.info,"",@"SHT_CUDA_INFO"
	.align	4


	//----- nvinfo : EIATTR_REGCOUNT
	.align		4
        /*0000*/ 	.byte	0x04, 0x2f
        /*0002*/ 	.short	(.L_12 - .L_11)
	.align		4
.L_11:
        /*0004*/ 	.word	index@(_ZN7cutlass13device_kernelINS_4gemm6kernel13GemmUniversalIN4cute5tupleIJiiiiEEENS1_10collective13CollectiveMmaINS1_37MainloopSm90TmaGmmaWarpSpecializedFP8ILi17ENS5_IJNS4_1CILi2EEENSA_ILi1EEESC_EEENS1_35KernelTmaWarpSpecializedCooperativeEEENS5_IJNSA_ILi128EEENSA_ILi80EEENSA_ILi64EEEEEENS_12float_e4m3_tENS5_IJlSC_lEEESK_SL_NS4_8TiledMMAINS4_8MMA_AtomIJNS4_4SM904GMMA30MMA_64x16x32_F32E4M3E4M3_SS_TNILNSP_7ScaleInE1ELSR_1EEEEEENS4_6LayoutISD_NS5_IJSC_NSA_ILi0EEESV_EEEEENS5_IJNS4_10UnderscoreESY_SY_EEEEENS4_13SM90_TMA_LOADENS4_14ComposedLayoutINS4_7SwizzleILi2ELi4ELi3EEENS4_18smem_ptr_flag_bitsILi8EEENSU_INS5_IJNSA_ILi8EEESI_EEENS5_IJSI_SC_EEEEEEEvNS4_8identityENS4_23SM90_TMA_LOAD_MULTICASTES1B_vS1C_EENS_8epilogue10collective6detail29Sm90TmaWarpSpecializedAdapterINS1G_15DefaultEpilogueISK_SL_SL_NS1F_6thread17LinearCombinationISK_Li1EffLNS1K_9ScaleType4KindE0ELNS_15FloatRoundStyleE2ESK_EENS1_15EpilogueDefaultEEEEEvvEEEEvNT_6ParamsE)
        /*0008*/ 	.word	0x000000a8


	//----- nvinfo : EIATTR_FRAME_SIZE
	.align		4
.L_12:
        /*000c*/ 	.byte	0x04, 0x11
        /*000e*/ 	.short	(.L_14 - .L_13)
	.align		4
.L_13:
        /*0010*/ 	.word	index@(_ZN7cutlass13device_kernelINS_4gemm6kernel13GemmUniversalIN4cute5tupleIJiiiiEEENS1_10collective13CollectiveMmaINS1_37MainloopSm90TmaGmmaWarpSpecializedFP8ILi17ENS5_IJNS4_1CILi2EEENSA_ILi1EEESC_EEENS1_35KernelTmaWarpSpecializedCooperativeEEENS5_IJNSA_ILi128EEENSA_ILi80EEENSA_ILi64EEEEEENS_12float_e4m3_tENS5_IJlSC_lEEESK_SL_NS4_8TiledMMAINS4_8MMA_AtomIJNS4_4SM904GMMA30MMA_64x16x32_F32E4M3E4M3_SS_TNILNSP_7ScaleInE1ELSR_1EEEEEENS4_6LayoutISD_NS5_IJSC_NSA_ILi0EEESV_EEEEENS5_IJNS4_10UnderscoreESY_SY_EEEEENS4_13SM90_TMA_LOADENS4_14ComposedLayoutINS4_7SwizzleILi2ELi4ELi3EEENS4_18smem_ptr_flag_bitsILi8EEENSU_INS5_IJNSA_ILi8EEESI_EEENS5_IJSI_SC_EEEEEEEvNS4_8identityENS4_23SM90_TMA_LOAD_MULTICASTES1B_vS1C_EENS_8epilogue10collective6detail29Sm90TmaWarpSpecializedAdapterINS1G_15DefaultEpilogueISK_SL_SL_NS1F_6thread17LinearCombinationISK_Li1EffLNS1K_9ScaleType4KindE0ELNS_15FloatRoundStyleE2ESK_EENS1_15EpilogueDefaultEEEEEvvEEEEvNT_6ParamsE)
        /*0014*/ 	.word	0x00000000


	//----- nvinfo : EIATTR_MIN_STACK_SIZE
	.align		4
.L_14:
        /*0018*/ 	.byte	0x04, 0x12
        /*001a*/ 	.short	(.L_16 - .L_15)
	.align		4
.L_15:
        /*001c*/ 	.word	index@(_ZN7cutlass13device_kernelINS_4gemm6kernel13GemmUniversalIN4cute5tupleIJiiiiEEENS1_10collective13CollectiveMmaINS1_37MainloopSm90TmaGmmaWarpSpecializedFP8ILi17ENS5_IJNS4_1CILi2EEENSA_ILi1EEESC_EEENS1_35KernelTmaWarpSpecializedCooperativeEEENS5_IJNSA_ILi128EEENSA_ILi80EEENSA_ILi64EEEEEENS_12float_e4m3_tENS5_IJlSC_lEEESK_SL_NS4_8TiledMMAINS4_8MMA_AtomIJNS4_4SM904GMMA30MMA_64x16x32_F32E4M3E4M3_SS_TNILNSP_7ScaleInE1ELSR_1EEEEEENS4_6LayoutISD_NS5_IJSC_NSA_ILi0EEESV_EEEEENS5_IJNS4_10UnderscoreESY_SY_EEEEENS4_13SM90_TMA_LOADENS4_14ComposedLayoutINS4_7SwizzleILi2ELi4ELi3EEENS4_18smem_ptr_flag_bitsILi8EEENSU_INS5_IJNSA_ILi8EEESI_EEENS5_IJSI_SC_EEEEEEEvNS4_8identityENS4_23SM90_TMA_LOAD_MULTICASTES1B_vS1C_EENS_8epilogue10collective6detail29Sm90TmaWarpSpecializedAdapterINS1G_15DefaultEpilogueISK_SL_SL_NS1F_6thread17LinearCombinationISK_Li1EffLNS1K_9ScaleType4KindE0ELNS_15FloatRoundStyleE2ESK_EENS1_15EpilogueDefaultEEEEEvvEEEEvNT_6ParamsE)
        /*0020*/ 	.word	0x00000000
.L_16:


//--------------------- .nv.compat                --------------------------
	.section	.nv.compat,"",@"SHT_CUDA_COMPAT_INFO"
	.align	4
        /*0000*/ 	.byte	0x02, 0x09, 0x01, 0x00, 0x02, 0x02, 0x04, 0x00, 0x02, 0x05, 0x05, 0x00, 0x03, 0x07, 0x01, 0x01
        /*0010*/ 	.byte	0x02, 0x03, 0x01, 0x00, 0x02, 0x06, 0x01, 0x00, 0x04, 0x0b, 0x08, 0x00, 0x00, 0x00, 0x00, 0x00
        /*0020*/ 	.byte	0x00, 0x00, 0x00, 0x00


//--------------------- .nv.info._ZN7cutlass13device_kernelINS_4gemm6kernel13GemmUniversalIN4cute5tupleIJiiiiEEENS1_10collective13CollectiveMmaINS1_37MainloopSm90TmaGmmaWarpSpecializedFP8ILi17ENS5_IJNS4_1CILi2EEENSA_ILi1EEESC_EEENS1_35KernelTmaWarpSpecializedCooperativeEEENS5_IJNSA_ILi128EEENSA_ILi80EEENSA_ILi64EEEEEENS_12float_e4m3_tENS5_IJlSC_lEEESK_SL_NS4_8TiledMMAINS4_8MMA_AtomIJNS4_4SM904GMMA30MMA_64x16x32_F32E4M3E4M3_SS_TNILNSP_7ScaleInE1ELSR_1EEEEEENS4_6LayoutISD_NS5_IJSC_NSA_ILi0EEESV_EEEEENS5_IJNS4_10UnderscoreESY_SY_EEEEENS4_13SM90_TMA_LOADENS4_14ComposedLayoutINS4_7SwizzleILi2ELi4ELi3EEENS4_18smem_ptr_flag_bitsILi8EEENSU_INS5_IJNSA_ILi8EEESI_EEENS5_IJSI_SC_EEEEEEEvNS4_8identityENS4_23SM90_TMA_LOAD_MULTICASTES1B_vS1C_EENS_8epilogue10collective6detail29Sm90TmaWarpSpecializedAdapterINS1G_15DefaultEpilogueISK_SL_SL_NS1F_6thread17LinearCombinationISK_Li1EffLNS1K_9ScaleType4KindE0ELNS_15FloatRoundStyleE2ESK_EENS1_15EpilogueDefaultEEEEEvvEEEEvNT_6ParamsE --------------------------
	.section	.nv.info._ZN7cutlass13device_kernelINS_4gemm6kernel13GemmUniversalIN4cute5tupleIJiiiiEEENS1_10collective13CollectiveMmaINS1_37MainloopSm90TmaGmmaWarpSpecializedFP8ILi17ENS5_IJNS4_1CILi2EEENSA_ILi1EEESC_EEENS1_35KernelTmaWarpSpecializedCooperativeEEENS5_IJNSA_ILi128EEENSA_ILi80EEENSA_ILi64EEEEEENS_12float_e4m3_tENS5_IJlSC_lEEESK_SL_NS4_8TiledMMAINS4_8MMA_AtomIJNS4_4SM904GMMA30MMA_64x16x32_F32E4M3E4M3_SS_TNILNSP_7ScaleInE1ELSR_1EEEEEENS4_6LayoutISD_NS5_IJSC_NSA_ILi0EEESV_EEEEENS5_IJNS4_10UnderscoreESY_SY_EEEEENS4_13SM90_TMA_LOADENS4_14ComposedLayoutINS4_7SwizzleILi2ELi4ELi3EEENS4_18smem_ptr_flag_bitsILi8EEENSU_INS5_IJNSA_ILi8EEESI_EEENS5_IJSI_SC_EEEEEEEvNS4_8identityENS4_23SM90_TMA_LOAD_MULTICASTES1B_vS1C_EENS_8epilogue10collective6detail29Sm90TmaWarpSpecializedAdapterINS1G_15DefaultEpilogueISK_SL_SL_NS1F_6thread17LinearCombinationISK_Li1EffLNS1K_9ScaleType4KindE0ELNS_15FloatRoundStyleE2ESK_EENS1_15EpilogueDefaultEEEEEvvEEEEvNT_6ParamsE,"",@"SHT_CUDA_INFO"
	.sectionflags	@""
	.align	4


	//----- nvinfo : EIATTR_CUDA_API_VERSION
	.align		4
        /*0000*/ 	.byte	0x04, 0x37
        /*0002*/ 	.short	(.L_18 - .L_17)
.L_17:
        /*0004*/ 	.word	0x00000082


	//----- nvinfo : EIATTR_KPARAM_INFO
	.align		4
.L_18:
        /*0008*/ 	.byte	0x04, 0x17
        /*000a*/ 	.short	(.L_20 - .L_19)
.L_19:
        /*000c*/ 	.word	0x00000000
        /*0010*/ 	.short	0x0000
        /*0012*/ 	.short	0x0070
        /*0014*/ 	.byte	0x00, 0xf0, 0x01, 0x10


	//----- nvinfo : EIATTR_SPARSE_MMA_MASK
	.align		4
.L_20:
        /*0018*/ 	.byte	0x03, 0x50
        /*001a*/ 	.short	0x0000


	//----- nvinfo : EIATTR_MAXREG_COUNT
	.align		4
        /*001c*/ 	.byte	0x03, 0x1b
        /*001e*/ 	.short	0x00a8


	//----- nvinfo : EIATTR_NUM_BARRIERS
	.align		4
        /*0020*/ 	.byte	0x02, 0x4c
        /*0022*/ 	.byte	0x01
	.zero		1


	//----- nvinfo : EIATTR_MERCURY_ISA_VERSION
	.align		4
        /*0024*/ 	.byte	0x03, 0x5f
        /*0026*/ 	.short	0x0101


	//----- nvinfo : EIATTR_INT_WARP_WIDE_INSTR_OFFSETS
	.align		4
        /*0028*/ 	.byte	0x04, 0x31
        /*002a*/ 	.short	(.L_22 - .L_21)


	//   ....[0]....
.L_21:
        /*002c*/ 	.word	0x00000670


	//   ....[1]....
        /*0030*/ 	.word	0x000006a0


	//   ....[2]....
        /*0034*/ 	.word	0x00000850


	//----- nvinfo : EIATTR_COOP_GROUP_MASK_REGIDS
	.align		4
.L_22:
        /*0038*/ 	.byte	0x04, 0x29
        /*003a*/ 	.short	(.L_24 - .L_23)


	//   ....[0]....
.L_23:
        /*003c*/ 	.word	0xffffffff


	//   ....[1]....
        /*0040*/ 	.word	0xffffffff


	//   ....[2]....
        /*0044*/ 	.word	0xffffffff


	//   ....[3]....
        /*0048*/ 	.word	0xffffffff


	//   ....[4]....
        /*004c*/ 	.word	0xffffffff


	//   ....[5]....
        /*0050*/ 	.word	0xffffffff


	//----- nvinfo : EIATTR_COOP_GROUP_INSTR_OFFSETS
	.align		4
.L_24:
        /*0054*/ 	.byte	0x04, 0x28
        /*0056*/ 	.short	(.L_26 - .L_25)


	//   ....[0]....
.L_25:
        /*0058*/ 	.word	0x00000060


	//   ....[1]....
        /*005c*/ 	.word	0x00000070


	//   ....[2]....
        /*0060*/ 	.word	0x00000130


	//   ....[3]....
        /*0064*/ 	.word	0x000004a0


	//   ....[4]....
        /*0068*/ 	.word	0x000009c0


	//   ....[5]....
        /*006c*/ 	.word	0x00001440


	//----- nvinfo : EIATTR_REG_RECONFIG
	.align		4
.L_26:
        /*0070*/ 	.byte	0x01, 0x54
	.zero		2


	//----- nvinfo : EIATTR_MBARRIER_INSTR_OFFSETS
	.align		4
        /*0074*/ 	.byte	0x04, 0x39
        /*0076*/ 	.short	(.L_28 - .L_27)


	//   ....[0]....
.L_27:
        /*0078*/ 	.word	0x00000250
        /*007c*/ 	.word	0x000000ff
        /*0080*/ 	.word	0x00000000
        /*0084*/ 	.short	0x0100
        /*0086*/ 	.byte	0x08
	.zero		1


	//   ....[1]....
        /*0088*/ 	.word	0x00000260
        /*008c*/ 	.word	0x000000ff
        /*0090*/ 	.word	0x00000088
        /*0094*/ 	.short	0x0100
        /*0096*/ 	.byte	0x08
	.zero		1


	//   ....[2]....
        /*0098*/ 	.word	0x00000270
        /*009c*/ 	.word	0x000000ff
        /*00a0*/ 	.word	0x00000008
        /*00a4*/ 	.short	0x0100
        /*00a6*/ 	.byte	0x08
	.zero		1


	//   ....[3]....
        /*00a8*/ 	.word	0x00000280
        /*00ac*/ 	.word	0x000000ff
        /*00b0*/ 	.word	0x00000090
        /*00b4*/ 	.short	0x0100
        /*00b6*/ 	.byte	0x08
	.zero		1


	//   ....[4]....
        /*00b8*/ 	.word	0x00000290
        /*00bc*/ 	.word	0x000000ff
        /*00c0*/ 	.word	0x00000010
        /*00c4*/ 	.short	0x0100
        /*00c6*/ 	.byte	0x08
	.zero		1


	//   ....[5]....
        /*00c8*/ 	.word	0x000002a0
        /*00cc*/ 	.word	0x000000ff
        /*00d0*/ 	.word	0x00000098
        /*00d4*/ 	.short	0x0100
        /*00d6*/ 	.byte	0x08
	.zero		1


	//   ....[6]....
        /*00d8*/ 	.word	0x000002b0
        /*00dc*/ 	.word	0x000000ff
        /*00e0*/ 	.word	0x00000018
        /*00e4*/ 	.short	0x0100
        /*00e6*/ 	.byte	0x08
	.zero		1


	//   ....[7]....
        /*00e8*/ 	.word	0x000002c0
        /*00ec*/ 	.word	0x000000ff
        /*00f0*/ 	.word	0x000000a0
        /*00f4*/ 	.short	0x0100
        /*00f6*/ 	.byte	0x08
	.zero		1


	//   ....[8]....
        /*00f8*/ 	.word	0x000002d0
        /*00fc*/ 	.word	0x000000ff
        /*0100*/ 	.word	0x00000020
        /*0104*/ 	.short	0x0100
        /*0106*/ 	.byte	0x08
	.zero		1


	//   ....[9]....
        /*0108*/ 	.word	0x000002e0
        /*010c*/ 	.word	0x000000ff
        /*0110*/ 	.word	0x000000a8
        /*0114*/ 	.short	0x0100
        /*0116*/ 	.byte	0x08
	.zero		1


	//   ....[10]....
        /*0118*/ 	.word	0x000002f0
        /*011c*/ 	.word	0x000000ff
        /*0120*/ 	.word	0x00000028
        /*0124*/ 	.short	0x0100
        /*0126*/ 	.byte	0x08
	.zero		1


	//   ....[11]....
        /*0128*/ 	.word	0x00000300
        /*012c*/ 	.word	0x000000ff
        /*0130*/ 	.word	0x000000b0
        /*0134*/ 	.short	0x0100
        /*0136*/ 	.byte	0x08
	.zero		1


	//   ....[12]....
        /*0138*/ 	.word	0x00000310
        /*013c*/ 	.word	0x000000ff
        /*0140*/ 	.word	0x00000030
        /*0144*/ 	.short	0x0100
        /*0146*/ 	.byte	0x08
	.zero		1


	//   ....[13]....
        /*0148*/ 	.word	0x00000320
        /*014c*/ 	.word	0x000000ff
        /*0150*/ 	.word	0x000000b8
        /*0154*/ 	.short	0x0100
        /*0156*/ 	.byte	0x08
	.zero		1


	//   ....[14]....
        /*0158*/ 	.word	0x00000330
        /*015c*/ 	.word	0x000000ff
        /*0160*/ 	.word	0x00000038
        /*0164*/ 	.short	0x0100
        /*0166*/ 	.byte	0x08
	.zero		1


	//   ....[15]....
        /*0168*/ 	.word	0x00000340
        /*016c*/ 	.word	0x000000ff
        /*0170*/ 	.word	0x000000c0
        /*0174*/ 	.short	0x0100
        /*0176*/ 	.byte	0x08
	.zero		1


	//   ....[16]....
        /*0178*/ 	.word	0x00000350
        /*017c*/ 	.word	0x000000ff
        /*0180*/ 	.word	0x00000040
        /*0184*/ 	.short	0x0100
        /*0186*/ 	.byte	0x08
	.zero		1


	//   ....[17]....
        /*0188*/ 	.word	0x00000360
        /*018c*/ 	.word	0x000000ff
        /*0190*/ 	.word	0x000000c8
        /*0194*/ 	.short	0x0100
        /*0196*/ 	.byte	0x08
	.zero		1


	//   ....[18]....
        /*0198*/ 	.word	0x00000370
        /*019c*/ 	.word	0x000000ff
        /*01a0*/ 	.word	0x00000048
        /*01a4*/ 	.short	0x0100
        /*01a6*/ 	.byte	0x08
	.zero		1


	//   ....[19]....
        /*01a8*/ 	.word	0x00000380
        /*01ac*/ 	.word	0x000000ff
        /*01b0*/ 	.word	0x000000d0
        /*01b4*/ 	.short	0x0100
        /*01b6*/ 	.byte	0x08
	.zero		1


	//   ....[20]....
        /*01b8*/ 	.word	0x00000390
        /*01bc*/ 	.word	0x000000ff
        /*01c0*/ 	.word	0x00000050
        /*01c4*/ 	.short	0x0100
        /*01c6*/ 	.byte	0x08
	.zero		1


	//   ....[21]....
        /*01c8*/ 	.word	0x000003a0
        /*01cc*/ 	.word	0x000000ff
        /*01d0*/ 	.word	0x000000d8
        /*01d4*/ 	.short	0x0100
        /*01d6*/ 	.byte	0x08
	.zero		1


	//   ....[22]....
        /*01d8*/ 	.word	0x000003b0
        /*01dc*/ 	.word	0x000000ff
        /*01e0*/ 	.word	0x00000058
        /*01e4*/ 	.short	0x0100
        /*01e6*/ 	.byte	0x08
	.zero		1


	//   ....[23]....
        /*01e8*/ 	.word	0x000003c0
        /*01ec*/ 	.word	0x000000ff
        /*01f0*/ 	.word	0x000000e0
        /*01f4*/ 	.short	0x0100
        /*01f6*/ 	.byte	0x08
	.zero		1


	//   ....[24]....
        /*01f8*/ 	.word	0x000003d0
        /*01fc*/ 	.word	0x000000ff
        /*0200*/ 	.word	0x00000060
        /*0204*/ 	.short	0x0100
        /*0206*/ 	.byte	0x08
	.zero		1


	//   ....[25]....
        /*0208*/ 	.word	0x000003e0
        /*020c*/ 	.word	0x000000ff
        /*0210*/ 	.word	0x000000e8
        /*0214*/ 	.short	0x0100
        /*0216*/ 	.byte	0x08
	.zero		1


	//   ....[26]....
        /*0218*/ 	.word	0x000003f0
        /*021c*/ 	.word	0x000000ff
        /*0220*/ 	.word	0x00000068
        /*0224*/ 	.short	0x0100
        /*0226*/ 	.byte	0x08
	.zero		1


	//   ....[27]....
        /*0228*/ 	.word	0x00000400
        /*022c*/ 	.word	0x000000ff
        /*0230*/ 	.word	0x000000f0
        /*0234*/ 	.short	0x0100
        /*0236*/ 	.byte	0x08
	.zero		1


	//   ....[28]....
        /*0238*/ 	.word	0x00000410
        /*023c*/ 	.word	0x000000ff
        /*0240*/ 	.word	0x00000070
        /*0244*/ 	.short	0x0100
        /*0246*/ 	.byte	0x08
	.zero		1


	//   ....[29]....
        /*0248*/ 	.word	0x00000420
        /*024c*/ 	.word	0x000000ff
        /*0250*/ 	.word	0x000000f8
        /*0254*/ 	.short	0x0100
        /*0256*/ 	.byte	0x08
	.zero		1


	//   ....[30]....
        /*0258*/ 	.word	0x00000430
        /*025c*/ 	.word	0x000000ff
        /*0260*/ 	.word	0x00000078
        /*0264*/ 	.short	0x0100
        /*0266*/ 	.byte	0x08
	.zero		1


	//   ....[31]....
        /*0268*/ 	.word	0x00000440
        /*026c*/ 	.word	0x000000ff
        /*0270*/ 	.word	0x00000100
        /*0274*/ 	.short	0x0100
        /*0276*/ 	.byte	0x08
	.zero		1


	//   ....[32]....
        /*0278*/ 	.word	0x00000450
        /*027c*/ 	.word	0x000000ff
        /*0280*/ 	.word	0x00000080
        /*0284*/ 	.short	0x0100
        /*0286*/ 	.byte	0x08
	.zero		1


	//   ....[33]....
        /*0288*/ 	.word	0x00000460
        /*028c*/ 	.word	0x000000ff
        /*0290*/ 	.word	0x00000108
        /*0294*/ 	.short	0x0100
        /*0296*/ 	.byte	0x08
	.zero		1


	//   ....[34]....
        /*0298*/ 	.word	0x000008d0
        /*029c*/ 	.word	0x000000ff
        /*02a0*/ 	.word	0x00000120
        /*02a4*/ 	.short	0x0100
        /*02a6*/ 	.byte	0x06
	.zero		1


	//   ....[35]....
        /*02a8*/ 	.word	0x00000960
        /*02ac*/ 	.word	0x000000ff
        /*02b0*/ 	.word	0x00000128
        /*02b4*/ 	.short	0x0100
        /*02b6*/ 	.byte	0x06
	.zero		1


	//   ....[36]....
        /*02b8*/ 	.word	0x000017f0
        /*02bc*/ 	.word	0x000000ff
        /*02c0*/ 	.word	0x00000000
        /*02c4*/ 	.short	0x010a
        /*02c6*/ 	.byte	0x06
	.zero		1


	//   ....[37]....
        /*02c8*/ 	.word	0x00001830
        /*02cc*/ 	.word	0x000000ff
        /*02d0*/ 	.word	0x00000000
        /*02d4*/ 	.short	0x010a
        /*02d6*/ 	.byte	0x06
	.zero		1


	//   ....[38]....
        /*02d8*/ 	.word	0x00002140
        /*02dc*/ 	.word	0x000000ff
        /*02e0*/ 	.word	0x00000000
        /*02e4*/ 	.short	0x010a
        /*02e6*/ 	.byte	0x0d
	.zero		1


	//   ....[39]....
        /*02e8*/ 	.word	0x00002180
        /*02ec*/ 	.word	0x000000ff
        /*02f0*/ 	.word	0x00000000
        /*02f4*/ 	.short	0x010a
        /*02f6*/ 	.byte	0x0d
	.zero		1


	//   ....[40]....
        /*02f8*/ 	.word	0x00002870
        /*02fc*/ 	.word	0x0000000a
        /*0300*/ 	.word	0x00000000
        /*0304*/ 	.short	0x0101
        /*0306*/ 	.byte	0x3f
	.zero		1


	//   ....[41]....
        /*0308*/ 	.word	0x00002d90
        /*030c*/ 	.word	0x00000008
        /*0310*/ 	.word	0x00000000
        /*0314*/ 	.short	0x0101
        /*0316*/ 	.byte	0x3f
	.zero		1


	//   ....[42]....
        /*0318*/ 	.word	0x00006f30
        /*031c*/ 	.word	0x00000014
        /*0320*/ 	.word	0x00000088
        /*0324*/ 	.short	0x010a
        /*0326*/ 	.byte	0x3f
	.zero		1


	//   ....[43]....
        /*0328*/ 	.word	0x000072b0
        /*032c*/ 	.word	0x00000008
        /*0330*/ 	.word	0x00000128
        /*0334*/ 	.short	0x0101
        /*0336*/ 	.byte	0x3f
	.zero		1


	//   ....[44]....
        /*0338*/ 	.word	0x000079d0
        /*033c*/ 	.word	0x00000006
        /*0340*/ 	.word	0x00000000
        /*0344*/ 	.short	0x010a
        /*0346*/ 	.byte	0x3f
	.zero		1


	//   ....[45]....
        /*0348*/ 	.word	0x00007a50
        /*034c*/ 	.word	0x00000007
        /*0350*/ 	.word	0x00000000
        /*0354*/ 	.short	0x010a
        /*0356*/ 	.byte	0x3f
	.zero		1


	//   ....[46]....
        /*0358*/ 	.word	0x00007ae0
        /*035c*/ 	.word	0x00000006
        /*0360*/ 	.word	0x00000000
        /*0364*/ 	.short	0x010a
        /*0366*/ 	.byte	0x3f
	.zero		1


	//   ....[47]....
        /*0368*/ 	.word	0x00007b70
        /*036c*/ 	.word	0x00000009
        /*0370*/ 	.word	0x00000000
        /*0374*/ 	.short	0x010a
        /*0376*/ 	.byte	0x3f
	.zero		1


	//   ....[48]....
        /*0378*/ 	.word	0x00007c00
        /*037c*/ 	.word	0x00000006
        /*0380*/ 	.word	0x00000000
        /*0384*/ 	.short	0x010a
        /*0386*/ 	.byte	0x3f
	.zero		1


	//   ....[49]....
        /*0388*/ 	.word	0x00007c90
        /*038c*/ 	.word	0x00000009
        /*0390*/ 	.word	0x00000000
        /*0394*/ 	.short	0x010a
        /*0396*/ 	.byte	0x3f
	.zero		1


	//   ....[50]....
        /*0398*/ 	.word	0x00007d20
        /*039c*/ 	.word	0x00000006
        /*03a0*/ 	.word	0x00000000
        /*03a4*/ 	.short	0x010a
        /*03a6*/ 	.byte	0x3f
	.zero		1


	//   ....[51]....
        /*03a8*/ 	.word	0x00007db0
        /*03ac*/ 	.word	0x00000009
        /*03b0*/ 	.word	0x00000000
        /*03b4*/ 	.short	0x010a
        /*03b6*/ 	.byte	0x3f
	.zero		1


	//   ....[52]....
        /*03b8*/ 	.word	0x00007e40
        /*03bc*/ 	.word	0x00000006
        /*03c0*/ 	.word	0x00000000
        /*03c4*/ 	.short	0x010a
        /*03c6*/ 	.byte	0x3f
	.zero		1


	//   ....[53]....
        /*03c8*/ 	.word	0x00007ed0
        /*03cc*/ 	.word	0x00000009
        /*03d0*/ 	.word	0x00000000
        /*03d4*/ 	.short	0x010a
        /*03d6*/ 	.byte	0x3f
	.zero		1


	//   ....[54]....
        /*03d8*/ 	.word	0x00007f60
        /*03dc*/ 	.word	0x00000006
        /*03e0*/ 	.word	0x00000000
        /*03e4*/ 	.short	0x010a
        /*03e6*/ 	.byte	0x3f
	.zero		1


	//   ....[55]....
        /*03e8*/ 	.word	0x00007ff0
        /*03ec*/ 	.word	0x00000009
        /*03f0*/ 	.word	0x00000000
        /*03f4*/ 	.short	0x010a
        /*03f6*/ 	.byte	0x3f
	.zero		1


	//   ....[56]....
        /*03f8*/ 	.word	0x00008080
        /*03fc*/ 	.word	0x00000006
        /*0400*/ 	.word	0x00000000
        /*0404*/ 	.short	0x010a
        /*0406*/ 	.byte	0x3f
	.zero		1


	//   ....[57]....
        /*0408*/ 	.word	0x00008110
        /*040c*/ 	.word	0x00000009
        /*0410*/ 	.word	0x00000000
        /*0414*/ 	.short	0x010a
        /*0416*/ 	.byte	0x3f
	.zero		1


	//   ....[58]....
        /*0418*/ 	.word	0x000081a0
        /*041c*/ 	.word	0x0000000a
        /*0420*/ 	.word	0x00000000
        /*0424*/ 	.short	0x010a
        /*0426*/ 	.byte	0x3f
	.zero		1


	//   ....[59]....
        /*0428*/ 	.word	0x00008230
        /*042c*/ 	.word	0x0000000b
        /*0430*/ 	.word	0x00000000
        /*0434*/ 	.short	0x010a
        /*0436*/ 	.byte	0x3f
	.zero		1


	//   ....[60]....
        /*0438*/ 	.word	0x000082c0
        /*043c*/ 	.word	0x00000003
        /*0440*/ 	.word	0x00000000
        /*0444*/ 	.short	0x010a
        /*0446*/ 	.byte	0x3f
	.zero		1


	//   ....[61]....
        /*0448*/ 	.word	0x00008330
        /*044c*/ 	.word	0x00000009
        /*0450*/ 	.word	0x00000000
        /*0454*/ 	.short	0x010a
        /*0456*/ 	.byte	0x3f
	.zero		1


	//   ....[62]....
        /*0458*/ 	.word	0x00008390
        /*045c*/ 	.word	0x0000000b
        /*0460*/ 	.word	0x00000000
        /*0464*/ 	.short	0x010a
        /*0466*/ 	.byte	0x3f
	.zero		1


	//   ....[63]....
        /*0468*/ 	.word	0x00008460
        /*046c*/ 	.word	0x00000014
        /*0470*/ 	.word	0x00000088
        /*0474*/ 	.short	0x010a
        /*0476*/ 	.byte	0x3f
	.zero		1


	//   ....[64]....
        /*0478*/ 	.word	0x00008530
        /*047c*/ 	.word	0x00000006
        /*0480*/ 	.word	0x00000000
        /*0484*/ 	.short	0x010a
        /*0486*/ 	.byte	0x3f
	.zero		1


	//   ....[65]....
        /*0488*/ 	.word	0x00008580
        /*048c*/ 	.word	0x00000007
        /*0490*/ 	.word	0x00000000
        /*0494*/ 	.short	0x010a
        /*0496*/ 	.byte	0x3f
	.zero		1


	//   ....[66]....
        /*0498*/ 	.word	0x000085d0
        /*049c*/ 	.word	0x00000006
        /*04a0*/ 	.word	0x00000000
        /*04a4*/ 	.short	0x010a
        /*04a6*/ 	.byte	0x3f
	.zero		1


	//   ....[67]....
        /*04a8*/ 	.word	0x00008620
        /*04ac*/ 	.word	0x00000009
        /*04b0*/ 	.word	0x00000000
        /*04b4*/ 	.short	0x010a
        /*04b6*/ 	.byte	0x3f
	.zero		1


	//   ....[68]....
        /*04b8*/ 	.word	0x00008670
        /*04bc*/ 	.word	0x00000006
        /*04c0*/ 	.word	0x00000000
        /*04c4*/ 	.short	0x010a
        /*04c6*/ 	.byte	0x3f
	.zero		1


	//   ....[69]....
        /*04c8*/ 	.word	0x000086c0
        /*04cc*/ 	.word	0x00000009
        /*04d0*/ 	.word	0x00000000
        /*04d4*/ 	.short	0x010a
        /*04d6*/ 	.byte	0x3f
	.zero		1


	//   ....[70]....
        /*04d8*/ 	.word	0x00008710
        /*04dc*/ 	.word	0x00000006
        /*04e0*/ 	.word	0x00000000
        /*04e4*/ 	.short	0x010a
        /*04e6*/ 	.byte	0x3f
	.zero		1


	//   ....[71]....
        /*04e8*/ 	.word	0x00008760
        /*04ec*/ 	.word	0x00000009
        /*04f0*/ 	.word	0x00000000
        /*04f4*/ 	.short	0x010a
        /*04f6*/ 	.byte	0x3f
	.zero		1


	//   ....[72]....
        /*04f8*/ 	.word	0x000087b0
        /*04fc*/ 	.word	0x00000006
        /*0500*/ 	.word	0x00000000
        /*0504*/ 	.short	0x010a
        /*0506*/ 	.byte	0x3f
	.zero		1


	//   ....[73]....
        /*0508*/ 	.word	0x00008800
        /*050c*/ 	.word	0x00000009
        /*0510*/ 	.word	0x00000000
        /*0514*/ 	.short	0x010a
        /*0516*/ 	.byte	0x3f
	.zero		1


	//   ....[74]....
        /*0518*/ 	.word	0x00008850
        /*051c*/ 	.word	0x00000006
        /*0520*/ 	.word	0x00000000
        /*0524*/ 	.short	0x010a
        /*0526*/ 	.byte	0x3f
	.zero		1


	//   ....[75]....
        /*0528*/ 	.word	0x000088a0
        /*052c*/ 	.word	0x00000009
        /*0530*/ 	.word	0x00000000
        /*0534*/ 	.short	0x010a
        /*0536*/ 	.byte	0x3f
	.zero		1


	//   ....[76]....
        /*0538*/ 	.word	0x000088f0
        /*053c*/ 	.word	0x00000006
        /*0540*/ 	.word	0x00000000
        /*0544*/ 	.short	0x010a
        /*0546*/ 	.byte	0x3f
	.zero		1


	//   ....[77]....
        /*0548*/ 	.word	0x00008940
        /*054c*/ 	.word	0x00000009
        /*0550*/ 	.word	0x00000000
        /*0554*/ 	.short	0x010a
        /*0556*/ 	.byte	0x3f
	.zero		1


	//   ....[78]....
        /*0558*/ 	.word	0x00008990
        /*055c*/ 	.word	0x0000000a
        /*0560*/ 	.word	0x00000000
        /*0564*/ 	.short	0x010a
        /*0566*/ 	.byte	0x3f
	.zero		1


	//   ....[79]....
        /*0568*/ 	.word	0x000089e0
        /*056c*/ 	.word	0x0000000b
        /*0570*/ 	.word	0x00000000
        /*0574*/ 	.short	0x010a
        /*0576*/ 	.byte	0x3f
	.zero		1


	//----- nvinfo : EIATTR_NUM_MBARRIERS
	.align		4
.L_28:
        /*0578*/ 	.byte	0x03, 0x38
        /*057a*/ 	.short	0x0024


	//----- nvinfo : EIATTR_EXIT_INSTR_OFFSETS
	.align		4
        /*057c*/ 	.byte	0x04, 0x1c
        /*057e*/ 	.short	(.L_30 - .L_29)


	//   ....[0]....
.L_29:
        /*0580*/ 	.word	0x00000b20


	//   ....[1]....
        /*0584*/ 	.word	0x00001310


	//   ....[2]....
        /*0588*/ 	.word	0x00006660


	//   ....[3]....
        /*058c*/ 	.word	0x00006bc0


	//   ....[4]....
        /*0590*/ 	.word	0x00008310


	//----- nvinfo : EIATTR_MAX_THREADS
	.align		4
.L_30:
        /*0594*/ 	.byte	0x04, 0x05
        /*0596*/ 	.short	(.L_32 - .L_31)
.L_31:
        /*0598*/ 	.word	0x00000180
        /*059c*/ 	.word	0x00000001
        /*05a0*/ 	.word	0x00000001


	//----- nvinfo : EIATTR_CRS_STACK_SIZE
	.align		4
.L_32:
        /*05a4*/ 	.byte	0x04, 0x1e
        /*05a6*/ 	.short	(.L_34 - .L_33)
.L_33:
        /*05a8*/ 	.word	0x00000000


	//----- nvinfo : EIATTR_CBANK_PARAM_SIZE
	.align		4
.L_34:
        /*05ac*/ 	.byte	0x03, 0x19
        /*05ae*/ 	.short	0x0470


	//----- nvinfo : EIATTR_PARAM_CBANK
	.align		4
        /*05b0*/ 	.byte	0x04, 0x0a
        /*05b2*/ 	.short	(.L_36 - .L_35)
	.align		4
.L_35:
        /*05b4*/ 	.word	index@(.nv.constant0._ZN7cutlass13device_kernelINS_4gemm6kernel13GemmUniversalIN4cute5tupleIJiiiiEEENS1_10collective13CollectiveMmaINS1_37MainloopSm90TmaGmmaWarpSpecializedFP8ILi17ENS5_IJNS4_1CILi2EEENSA_ILi1EEESC_EEENS1_35KernelTmaWarpSpecializedCooperativeEEENS5_IJNSA_ILi128EEENSA_ILi80EEENSA_ILi64EEEEEENS_12float_e4m3_tENS5_IJlSC_lEEESK_SL_NS4_8TiledMMAINS4_8MMA_AtomIJNS4_4SM904GMMA30MMA_64x16x32_F32E4M3E4M3_SS_TNILNSP_7ScaleInE1ELSR_1EEEEEENS4_6LayoutISD_NS5_IJSC_NSA_ILi0EEESV_EEEEENS5_IJNS4_10UnderscoreESY_SY_EEEEENS4_13SM90_TMA_LOADENS4_14ComposedLayoutINS4_7SwizzleILi2ELi4ELi3EEENS4_18smem_ptr_flag_bitsILi8EEENSU_INS5_IJNSA_ILi8EEESI_EEENS5_IJSI_SC_EEEEEEEvNS4_8identityENS4_23SM90_TMA_LOAD_MULTICASTES1B_vS1C_EENS_8epilogue10collective6detail29Sm90TmaWarpSpecializedAdapterINS1G_15DefaultEpilogueISK_SL_SL_NS1F_6thread17LinearCombinationISK_Li1EffLNS1K_9ScaleType4KindE0ELNS_15FloatRoundStyleE2ESK_EENS1_15EpilogueDefaultEEEEEvvEEEEvNT_6ParamsE)
        /*05b8*/ 	.short	0x0210
        /*05ba*/ 	.short	0x0470


	//----- nvinfo : EIATTR_SW_WAR
	.align		4
.L_36:
        /*05bc*/ 	.byte	0x04, 0x36
        /*05be*/ 	.short	(.L_38 - .L_37)
.L_37:
        /*05c0*/ 	.word	0x00000008
.L_38:


//--------------------- .nv.callgraph             --------------------------
	.section	.nv.callgraph,"",@"SHT_CUDA_CALLGRAPH"
	.align	4
	.sectionentsize	8
	.align		4
        /*0000*/ 	.word	0x00000000
	.align		4
        /*0004*/ 	.word	0xffffffff
	.align		4
        /*0008*/ 	.word	0x00000000
	.align		4
        /*000c*/ 	.word	0xfffffffe
	.align		4
        /*0010*/ 	.word	0x00000000
	.align		4
        /*0014*/ 	.word	0xfffffffd
	.align		4
        /*0018*/ 	.word	0x00000000
	.align		4
        /*001c*/ 	.word	0xfffffffc


//--------------------- .nv.constant4             --------------------------
	.section	.nv.constant4,"a",@progbits
	.align	8
	.align		8
.nv.constant4:
        /*0000*/ 	.dword	_ZN40_INTERNAL_00b75aa5_4_k_cu_a5090835_147504cuda3std3__45__cpo5beginE
	.align		8
        /*0008*/ 	.dword	_ZN40_INTERNAL_00b75aa5_4_k_cu_a5090835_147504cuda3std3__45__cpo3endE
	.align		8
        /*0010*/ 	.dword	_ZN40_INTERNAL_00b75aa5_4_k_cu_a5090835_147504cuda3std3__45__cpo6cbeginE
	.align		8
        /*0018*/ 	.dword	_ZN40_INTERNAL_00b75aa5_4_k_cu_a5090835_147504cuda3std3__45__cpo4cendE
	.align		8
        /*0020*/ 	.dword	_ZN40_INTERNAL_00b75aa5_4_k_cu_a5090835_147504cuda3std3__442_GLOBAL__N__00b75aa5_4_k_cu_a5090835_147506ignoreE
	.align		8
        /*0028*/ 	.dword	_ZN40_INTERNAL_00b75aa5_4_k_cu_a5090835_147504cuda3std3__419piecewise_constructE
	.align		8
        /*0030*/ 	.dword	_ZN40_INTERNAL_00b75aa5_4_k_cu_a5090835_147504cuda3std3__48in_placeE
	.align		8
        /*0038*/ 	.dword	_ZN40_INTERNAL_00b75aa5_4_k_cu_a5090835_147504cuda3std6ranges3__45__cpo4swapE
	.align		8
        /*0040*/ 	.dword	_ZN40_INTERNAL_00b75aa5_4_k_cu_a5090835_147504cuda3std6ranges3__45__cpo9iter_moveE
	.align		8
        /*0048*/ 	.dword	_ZN40_INTERNAL_00b75aa5_4_k_cu_a5090835_147504cute7productE
	.align		8
        /*0050*/ 	.dword	_ZN40_INTERNAL_00b75aa5_4_k_cu_a5090835_147504cute1_E


//--------------------- .text._ZN7cutlass13device_kernelINS_4gemm6kernel13GemmUniversalIN4cute5tupleIJiiiiEEENS1_10collective13CollectiveMmaINS1_37MainloopSm90TmaGmmaWarpSpecializedFP8ILi17ENS5_IJNS4_1CILi2EEENSA_ILi1EEESC_EEENS1_35KernelTmaWarpSpecializedCooperativeEEENS5_IJNSA_ILi128EEENSA_ILi80EEENSA_ILi64EEEEEENS_12float_e4m3_tENS5_IJlSC_lEEESK_SL_NS4_8TiledMMAINS4_8MMA_AtomIJNS4_4SM904GMMA30MMA_64x16x32_F32E4M3E4M3_SS_TNILNSP_7ScaleInE1ELSR_1EEEEEENS4_6LayoutISD_NS5_IJSC_NSA_ILi0EEESV_EEEEENS5_IJNS4_10UnderscoreESY_SY_EEEEENS4_13SM90_TMA_LOADENS4_14ComposedLayoutINS4_7SwizzleILi2ELi4ELi3EEENS4_18smem_ptr_flag_bitsILi8EEENSU_INS5_IJNSA_ILi8EEESI_EEENS5_IJSI_SC_EEEEEEEvNS4_8identityENS4_23SM90_TMA_LOAD_MULTICASTES1B_vS1C_EENS_8epilogue10collective6detail29Sm90TmaWarpSpecializedAdapterINS1G_15DefaultEpilogueISK_SL_SL_NS1F_6thread17LinearCombinationISK_Li1EffLNS1K_9ScaleType4KindE0ELNS_15FloatRoundStyleE2ESK_EENS1_15EpilogueDefaultEEEEEvvEEEEvNT_6ParamsE --------------------------
	.section	.text._ZN7cutlass13device_kernelINS_4gemm6kernel13GemmUniversalIN4cute5tupleIJiiiiEEENS1_10collective13CollectiveMmaINS1_37MainloopSm90TmaGmmaWarpSpecializedFP8ILi17ENS5_IJNS4_1CILi2EEENSA_ILi1EEESC_EEENS1_35KernelTmaWarpSpecializedCooperativeEEENS5_IJNSA_ILi128EEENSA_ILi80EEENSA_ILi64EEEEEENS_12float_e4m3_tENS5_IJlSC_lEEESK_SL_NS4_8TiledMMAINS4_8MMA_AtomIJNS4_4SM904GMMA30MMA_64x16x32_F32E4M3E4M3_SS_TNILNSP_7ScaleInE1ELSR_1EEEEEENS4_6LayoutISD_NS5_IJSC_NSA_ILi0EEESV_EEEEENS5_IJNS4_10UnderscoreESY_SY_EEEEENS4_13SM90_TMA_LOADENS4_14ComposedLayoutINS4_7SwizzleILi2ELi4ELi3EEENS4_18smem_ptr_flag_bitsILi8EEENSU_INS5_IJNSA_ILi8EEESI_EEENS5_IJSI_SC_EEEEEEEvNS4_8identityENS4_23SM90_TMA_LOAD_MULTICASTES1B_vS1C_EENS_8epilogue10collective6detail29Sm90TmaWarpSpecializedAdapterINS1G_15DefaultEpilogueISK_SL_SL_NS1F_6thread17LinearCombinationISK_Li1EffLNS1K_9ScaleType4KindE0ELNS_15FloatRoundStyleE2ESK_EENS1_15EpilogueDefaultEEEEEvvEEEEvNT_6ParamsE,"ax",@progbits
	.align	128
.text._ZN7cutlass13device_kernelINS_4gemm6kernel13GemmUniversalIN4cute5tupleIJiiiiEEENS1_10collective13CollectiveMmaINS1_37MainloopSm90TmaGmmaWarpSpecializedFP8ILi17ENS5_IJNS4_1CILi2EEENSA_ILi1EEESC_EEENS1_35KernelTmaWarpSpecializedCooperativeEEENS5_IJNSA_ILi128EEENSA_ILi80EEENSA_ILi64EEEEEENS_12float_e4m3_tENS5_IJlSC_lEEESK_SL_NS4_8TiledMMAINS4_8MMA_AtomIJNS4_4SM904GMMA30MMA_64x16x32_F32E4M3E4M3_SS_TNILNSP_7ScaleInE1ELSR_1EEEEEENS4_6LayoutISD_NS5_IJSC_NSA_ILi0EEESV_EEEEENS5_IJNS4_10UnderscoreESY_SY_EEEEENS4_13SM90_TMA_LOADENS4_14ComposedLayoutINS4_7SwizzleILi2ELi4ELi3EEENS4_18smem_ptr_flag_bitsILi8EEENSU_INS5_IJNSA_ILi8EEESI_EEENS5_IJSI_SC_EEEEEEEvNS4_8identityENS4_23SM90_TMA_LOAD_MULTICASTES1B_vS1C_EENS_8epilogue10collective6detail29Sm90TmaWarpSpecializedAdapterINS1G_15DefaultEpilogueISK_SL_SL_NS1F_6thread17LinearCombinationISK_Li1EffLNS1K_9ScaleType4KindE0ELNS_15FloatRoundStyleE2ESK_EENS1_15EpilogueDefaultEEEEEvvEEEEvNT_6ParamsE:
        .type           _ZN7cutlass13device_kernelINS_4gemm6kernel13GemmUniversalIN4cute5tupleIJiiiiEEENS1_10collective13CollectiveMmaINS1_37MainloopSm90TmaGmmaWarpSpecializedFP8ILi17ENS5_IJNS4_1CILi2EEENSA_ILi1EEESC_EEENS1_35KernelTmaWarpSpecializedCooperativeEEENS5_IJNSA_ILi128EEENSA_ILi80EEENSA_ILi64EEEEEENS_12float_e4m3_tENS5_IJlSC_lEEESK_SL_NS4_8TiledMMAINS4_8MMA_AtomIJNS4_4SM904GMMA30MMA_64x16x32_F32E4M3E4M3_SS_TNILNSP_7ScaleInE1ELSR_1EEEEEENS4_6LayoutISD_NS5_IJSC_NSA_ILi0EEESV_EEEEENS5_IJNS4_10UnderscoreESY_SY_EEEEENS4_13SM90_TMA_LOADENS4_14ComposedLayoutINS4_7SwizzleILi2ELi4ELi3EEENS4_18smem_ptr_flag_bitsILi8EEENSU_INS5_IJNSA_ILi8EEESI_EEENS5_IJSI_SC_EEEEEEEvNS4_8identityENS4_23SM90_TMA_LOAD_MULTICASTES1B_vS1C_EENS_8epilogue10collective6detail29Sm90TmaWarpSpecializedAdapterINS1G_15DefaultEpilogueISK_SL_SL_NS1F_6thread17LinearCombinationISK_Li1EffLNS1K_9ScaleType4KindE0ELNS_15FloatRoundStyleE2ESK_EENS1_15EpilogueDefaultEEEEEvvEEEEvNT_6ParamsE,@function
        .size           _ZN7cutlass13device_kernelINS_4gemm6kernel13GemmUniversalIN4cute5tupleIJiiiiEEENS1_10collective13CollectiveMmaINS1_37MainloopSm90TmaGmmaWarpSpecializedFP8ILi17ENS5_IJNS4_1CILi2EEENSA_ILi1EEESC_EEENS1_35KernelTmaWarpSpecializedCooperativeEEENS5_IJNSA_ILi128EEENSA_ILi80EEENSA_ILi64EEEEEENS_12float_e4m3_tENS5_IJlSC_lEEESK_SL_NS4_8TiledMMAINS4_8MMA_AtomIJNS4_4SM904GMMA30MMA_64x16x32_F32E4M3E4M3_SS_TNILNSP_7ScaleInE1ELSR_1EEEEEENS4_6LayoutISD_NS5_IJSC_NSA_ILi0EEESV_EEEEENS5_IJNS4_10UnderscoreESY_SY_EEEEENS4_13SM90_TMA_LOADENS4_14ComposedLayoutINS4_7SwizzleILi2ELi4ELi3EEENS4_18smem_ptr_flag_bitsILi8EEENSU_INS5_IJNSA_ILi8EEESI_EEENS5_IJSI_SC_EEEEEEEvNS4_8identityENS4_23SM90_TMA_LOAD_MULTICASTES1B_vS1C_EENS_8epilogue10collective6detail29Sm90TmaWarpSpecializedAdapterINS1G_15DefaultEpilogueISK_SL_SL_NS1F_6thread17LinearCombinationISK_Li1EffLNS1K_9ScaleType4KindE0ELNS_15FloatRoundStyleE2ESK_EENS1_15EpilogueDefaultEEEEEvvEEEEvNT_6ParamsE,(.L_x_185 - _ZN7cutlass13device_kernelINS_4gemm6kernel13GemmUniversalIN4cute5tupleIJiiiiEEENS1_10collective13CollectiveMmaINS1_37MainloopSm90TmaGmmaWarpSpecializedFP8ILi17ENS5_IJNS4_1CILi2EEENSA_ILi1EEESC_EEENS1_35KernelTmaWarpSpecializedCooperativeEEENS5_IJNSA_ILi128EEENSA_ILi80EEENSA_ILi64EEEEEENS_12float_e4m3_tENS5_IJlSC_lEEESK_SL_NS4_8TiledMMAINS4_8MMA_AtomIJNS4_4SM904GMMA30MMA_64x16x32_F32E4M3E4M3_SS_TNILNSP_7ScaleInE1ELSR_1EEEEEENS4_6LayoutISD_NS5_IJSC_NSA_ILi0EEESV_EEEEENS5_IJNS4_10UnderscoreESY_SY_EEEEENS4_13SM90_TMA_LOADENS4_14ComposedLayoutINS4_7SwizzleILi2ELi4ELi3EEENS4_18smem_ptr_flag_bitsILi8EEENSU_INS5_IJNSA_ILi8EEESI_EEENS5_IJSI_SC_EEEEEEEvNS4_8identityENS4_23SM90_TMA_LOAD_MULTICASTES1B_vS1C_EENS_8epilogue10collective6detail29Sm90TmaWarpSpecializedAdapterINS1G_15DefaultEpilogueISK_SL_SL_NS1F_6thread17LinearCombinationISK_Li1EffLNS1K_9ScaleType4KindE0ELNS_15FloatRoundStyleE2ESK_EENS1_15EpilogueDefaultEEEEEvvEEEEvNT_6ParamsE)
        .other          _ZN7cutlass13device_kernelINS_4gemm6kernel13GemmUniversalIN4cute5tupleIJiiiiEEENS1_10collective13CollectiveMmaINS1_37MainloopSm90TmaGmmaWarpSpecializedFP8ILi17ENS5_IJNS4_1CILi2EEENSA_ILi1EEESC_EEENS1_35KernelTmaWarpSpecializedCooperativeEEENS5_IJNSA_ILi128EEENSA_ILi80EEENSA_ILi64EEEEEENS_12float_e4m3_tENS5_IJlSC_lEEESK_SL_NS4_8TiledMMAINS4_8MMA_AtomIJNS4_4SM904GMMA30MMA_64x16x32_F32E4M3E4M3_SS_TNILNSP_7ScaleInE1ELSR_1EEEEEENS4_6LayoutISD_NS5_IJSC_NSA_ILi0EEESV_EEEEENS5_IJNS4_10UnderscoreESY_SY_EEEEENS4_13SM90_TMA_LOADENS4_14ComposedLayoutINS4_7SwizzleILi2ELi4ELi3EEENS4_18smem_ptr_flag_bitsILi8EEENSU_INS5_IJNSA_ILi8EEESI_EEENS5_IJSI_SC_EEEEEEEvNS4_8identityENS4_23SM90_TMA_LOAD_MULTICASTES1B_vS1C_EENS_8epilogue10collective6detail29Sm90TmaWarpSpecializedAdapterINS1G_15DefaultEpilogueISK_SL_SL_NS1F_6thread17LinearCombinationISK_Li1EffLNS1K_9ScaleType4KindE0ELNS_15FloatRoundStyleE2ESK_EENS1_15EpilogueDefaultEEEEEvvEEEEvNT_6ParamsE,@"STO_CUDA_ENTRY STV_DEFAULT"
_ZN7cutlass13device_kernelINS_4gemm6kernel13GemmUniversalIN4cute5tupleIJiiiiEEENS1_10collective13CollectiveMmaINS1_37MainloopSm90TmaGmmaWarpSpecializedFP8ILi17ENS5_IJNS4_1CILi2EEENSA_ILi1EEESC_EEENS1_35KernelTmaWarpSpecializedCooperativeEEENS5_IJNSA_ILi128EEENSA_ILi80EEENSA_ILi64EEEEEENS_12float_e4m3_tENS5_IJlSC_lEEESK_SL_NS4_8TiledMMAINS4_8MMA_AtomIJNS4_4SM904GMMA30MMA_64x16x32_F32E4M3E4M3_SS_TNILNSP_7ScaleInE1ELSR_1EEEEEENS4_6LayoutISD_NS5_IJSC_NSA_ILi0EEESV_EEEEENS5_IJNS4_10UnderscoreESY_SY_EEEEENS4_13SM90_TMA_LOADENS4_14ComposedLayoutINS4_7SwizzleILi2ELi4ELi3EEENS4_18smem_ptr_flag_bitsILi8EEENSU_INS5_IJNSA_ILi8EEESI_EEENS5_IJSI_SC_EEEEEEEvNS4_8identityENS4_23SM90_TMA_LOAD_MULTICASTES1B_vS1C_EENS_8epilogue10collective6detail29Sm90TmaWarpSpecializedAdapterINS1G_15DefaultEpilogueISK_SL_SL_NS1F_6thread17LinearCombinationISK_Li1EffLNS1K_9ScaleType4KindE0ELNS_15FloatRoundStyleE2ESK_EENS1_15EpilogueDefaultEEEEEvvEEEEvNT_6ParamsE:
[----:B------:R-:W-:Y:S01]  /*0000*/  LDC R1, c[0x0][0x28] ;  /* 0x00000a00ff017b82 */ /* 0x000fe20000000800 */
[----:B------:R-:W0:Y:S01]  /*0010*/  S2R R0, SR_TID.X ;  /* 0x0000000000007919 */ /* 0x000e220000002100 */
[----:B------:R-:W-:Y:S01]  /*0020*/  ELECT P0, URZ, PT ;  /* 0x00000000003f782f */ /* 0x000fe20003800000 */
[----:B------:R-:W-:Y:S01]  /*0030*/  BSSY B0, `(.L_x_0) ;  /* 0x000000f000007945 */ /* 0x000fe20003800000 */
[--C-:B0-----:R-:W-:Y:S02]  /*0040*/  SHF.R.U32.HI R2, RZ, 0x5, R0.reuse ;  /* 0x00000005ff027819 */ /* 0x101fe40000011600 */
[----:B------:R-:W-:-:S03]  /*0050*/  SHF.R.U32.HI R3, RZ, 0x7, R0 ;  /* 0x00000007ff037819 */ /* 0x000fc60000011600 */
[----:B------:R-:W0:Y:S04]  /*0060*/  SHFL.IDX PT, R7, R2, RZ, 0x1f ;  /* 0x00001fff02077589 */ /* 0x000e2800000e0000 */
[----:B------:R-:W1:Y:S01]  /*0070*/  SHFL.IDX PT, R3, R3, RZ, 0x1f ;  /* 0x00001fff03037589 */ /* 0x000e6200000e0000 */
[----:B0-----:R-:W-:-:S13]  /*0080*/  ISETP.NE.OR P0, PT, R7, RZ, !P0 ;  /* 0x000000ff0700720c */ /* 0x001fda0004705670 */
[----:B-1----:R-:W-:Y:S05]  /*0090*/  @P0 BRA `(.L_x_1) ;  /* 0x0000000000200947 */ /* 0x002fea0003800000 */
[----:B------:R-:W-:Y:S02]  /*00a0*/  ULDC.64 UR4, c[0x0][0x198] ;  /* 0x0000660000047ab9 */ /* 0x000fe40000000a00 */
[----:B------:R-:W-:Y:S02]  /*00b0*/  UIADD3 UR6, UP0, UR4, 0xf0, URZ ;  /* 0x000000f004067890 */ /* 0x000fe4000ff1e03f */
[----:B------:R-:W-:Y:S02]  /*00c0*/  UIADD3 UR4, UP1, UR4, 0x1f0, URZ ;  /* 0x000001f004047890 */ /* 0x000fe4000ff3e03f */
[----:B------:R-:W-:Y:S02]  /*00d0*/  UIADD3.X UR7, URZ, UR5, URZ, UP0, !UPT ;  /* 0x000000053f077290 */ /* 0x000fe400087fe43f */
[----:B------:R-:W-:-:S07]  /*00e0*/  UIADD3.X UR5, URZ, UR5, URZ, UP1, !UPT ;  /* 0x000000053f057290 */ /* 0x000fce0008ffe43f */
[----:B------:R0:W-:Y:S02]  /*00f0*/  UTMACCTL.PF [UR6] ;  /* 0x00000000060079b9 */ /* 0x0001e40008040000 */
[----:B------:R0:W-:Y:S02]  /*0100*/  UTMACCTL.PF [UR4] ;  /* 0x00000000040079b9 */ /* 0x0001e40008040000 */
[----:B0-----:R-:W-:Y:S01]  /*0110*/  NOP ;  /* 0x0000000000007918 */ /* 0x001fe20000000000 */
.L_x_1:
[----:B------:R-:W-:Y:S05]  /*0120*/  BSYNC B0 ;  /* 0x0000000000007941 */ /* 0x000fea0003800000 */
.L_x_0:
[----:B------:R-:W0:Y:S02]  /*0130*/  SHFL.IDX PT, R4, R2, RZ, 0x1f ;  /* 0x00001fff02047589 */ /* 0x000e2400000e0000 */
[----:B0-----:R-:W-:-:S13]  /*0140*/  ISETP.NE.AND P0, PT, R4, RZ, PT ;  /* 0x000000ff0400720c */ /* 0x001fda0003f05270 */
[----:B------:R-:W-:Y:S05]  /*0150*/  @P0 BRA `(.L_x_2) ;  /* 0x0000000000cc0947 */ /* 0x000fea0003800000 */
[----:B------:R-:W-:Y:S01]  /*0160*/  ELECT P0, URZ, PT ;  /* 0x00000000003f782f */ /* 0x000fe20003800000 */
[----:B------:R-:W-:-:S12]  /*0170*/  BSSY B0, `(.L_x_2) ;  /* 0x0000031000007945 */ /* 0x000fd80003800000 */
[----:B------:R-:W-:Y:S05]  /*0180*/  @!P0 BRA `(.L_x_3) ;  /* 0x0000000000bc8947 */ /* 0x000fea0003800000 */
[----:B------:R-:W0:Y:S01]  /*0190*/  S2UR UR8, SR_CgaCtaId ;  /* 0x00000000000879c3 */ /* 0x000e220000008800 */
[----:B------:R-:W-:Y:S01]  /*01a0*/  UMOV UR4, 0x400 ;  /* 0x0000040000047882 */ /* 0x000fe20000000000 */
[----:B------:R-:W-:Y:S01]  /*01b0*/  UMOV UR5, 0x1 ;  /* 0x0000000100057882 */ /* 0x000fe20000000000 */
[----:B------:R-:W-:Y:S02]  /*01c0*/  UMOV UR6, 0x4 ;  /* 0x0000000400067882 */ /* 0x000fe40000000000 */
[----:B------:R-:W-:-:S04]  /*01d0*/  UIADD3 UR6, -UR6, 0x100000, URZ ;  /* 0x0010000006067890 */ /* 0x000fc8000fffe13f */
[----:B------:R-:W-:Y:S02]  /*01e0*/  USHF.L.U32 UR7, UR6, 0xb, URZ ;  /* 0x0000000b06077899 */ /* 0x000fe4000800063f */
[----:B------:R-:W-:Y:S02]  /*01f0*/  USHF.L.U32 UR6, UR6, 0x1, URZ ;  /* 0x0000000106067899 */ /* 0x000fe4000800063f */
[----:B0-----:R-:W-:Y:S02]  /*0200*/  ULEA UR8, UR8, UR4, 0x18 ;  /* 0x0000000408087291 */ /* 0x001fe4000f8ec03f */
[----:B------:R-:W-:-:S04]  /*0210*/  UIADD3 UR4, -UR5, 0x100000, URZ ;  /* 0x0010000005047890 */ /* 0x000fc8000fffe13f */
[----:B------:R-:W-:Y:S02]  /*0220*/  USHF.L.U32 UR5, UR4, 0xb, URZ ;  /* 0x0000000b04057899 */ /* 0x000fe4000800063f */
[----:B------:R-:W-:Y:S01]  /*0230*/  USHF.L.U32 UR4, UR4, 0x1, URZ ;  /* 0x0000000104047899 */ /* 0x000fe2000800063f */
[----:B------:R-:W0:Y:S11]  /*0240*/  FENCE.VIEW.ASYNC.S ;  /* 0x00000000000073c6 */ /* 0x000e360000000000 */
[----:B0-----:R0:W1:Y:S01]  /*0250*/  SYNCS.EXCH.64 URZ, [UR8], UR4 ;  /* 0x00000004083f75b2 */ /* 0x0010620008000100 */
[----:B------:R0:W2:Y:S01]  /*0260*/  SYNCS.EXCH.64 URZ, [UR8+0x88], UR6 ;  /* 0x00008806083f75b2 */ /* 0x0000a20008000100 */
[----:B------:R0:W3:Y:S01]  /*0270*/  SYNCS.EXCH.64 URZ, [UR8+0x8], UR4 ;  /* 0x00000804083f75b2 */ /* 0x0000e20008000100 */
[----:B------:R0:W4:Y:S01]  /*0280*/  SYNCS.EXCH.64 URZ, [UR8+0x90], UR6 ;  /* 0x00009006083f75b2 */ /* 0x0001220008000100 */
[----:B------:R0:W0:Y:S01]  /*0290*/  SYNCS.EXCH.64 URZ, [UR8+0x10], UR4 ;  /* 0x00001004083f75b2 */ /* 0x0000220008000100 */
        /* <DEDUP_REMOVED lines=29> */
[----:B-1234-:R-:W-:Y:S01]  /*0470*/  NOP ;  /* 0x0000000000007918 */ /* 0x01efe20000000000 */
.L_x_3:
[----:B0-----:R-:W-:Y:S05]  /*0480*/  BSYNC B0 ;  /* 0x0000000000007941 */ /* 0x001fea0003800000 */
.L_x_2:
[----:B------:R-:W-:Y:S01]  /*0490*/  SHF.R.S32.HI R5, RZ, 0x1f, R0 ;  /* 0x0000001fff057819 */ /* 0x000fe20000011400 */
[----:B------:R-:W0:Y:S01]  /*04a0*/  SHFL.IDX PT, R2, R2, RZ, 0x1f ;  /* 0x00001fff02027589 */ /* 0x000e2200000e0000 */
[----:B------:R-:W1:Y:S01]  /*04b0*/  S2UR UR8, SR_CTAID.X ;  /* 0x00000000000879c3 */ /* 0x000e620000002500 */
[----:B------:R-:W-:Y:S02]  /*04c0*/  ELECT P0, URZ, PT ;  /* 0x00000000003f782f */ /* 0x000fe40003800000 */
[----:B------:R-:W-:Y:S01]  /*04d0*/  LEA.HI R5, R5, R0, RZ, 0x7 ;  /* 0x0000000005057211 */ /* 0x000fe200078f38ff */
[----:B------:R-:W2:Y:S01]  /*04e0*/  S2R R8, SR_CTAID.Y ;  /* 0x0000000000087919 */ /* 0x000ea20000002600 */
[----:B------:R-:W-:Y:S01]  /*04f0*/  SHF.R.S32.HI R11, RZ, 0x1f, R4 ;  /* 0x0000001fff0b7819 */ /* 0x000fe20000011404 */
[----:B------:R-:W-:Y:S01]  /*0500*/  ULDC UR4, c[0x0][0x150] ;  /* 0x0000540000047ab9 */ /* 0x000fe20000000800 */
[----:B------:R-:W-:Y:S01]  /*0510*/  LOP3.LUT R5, R5, 0xffffff80, RZ, 0xc0, !PT ;  /* 0xffffff8005057812 */ /* 0x000fe200078ec0ff */
[----:B------:R-:W-:Y:S01]  /*0520*/  VIADD R16, R3, 0xffffffff ;  /* 0xffffffff03107836 */ /* 0x000fe20000000000 */
[----:B------:R-:W-:Y:S01]  /*0530*/  LEA.HI R11, R11, R4, RZ, 0x2 ;  /* 0x000000040b0b7211 */ /* 0x000fe200078f10ff */
[----:B------:R-:W3:Y:S01]  /*0540*/  LDC R12, c[0x0][0x144] ;  /* 0x00005100ff0c7b82 */ /* 0x000ee20000000800 */
[----:B------:R-:W-:Y:S01]  /*0550*/  NOP ;  /* 0x0000000000007918 */ /* 0x000fe20000000000 */
[----:B------:R-:W-:Y:S01]  /*0560*/  IMAD.IADD R6, R0, 0x1, -R5 ;  /* 0x0000000100067824 */ /* 0x000fe200078e0a05 */
[----:B------:R-:W-:Y:S01]  /*0570*/  LOP3.LUT R11, R11, 0x3ffffffc, RZ, 0xc0, !PT ;  /* 0x3ffffffc0b0b7812 */ /* 0x000fe200078ec0ff */
[----:B------:R-:W-:Y:S01]  /*0580*/  NOP ;  /* 0x0000000000007918 */ /* 0x000fe20000000000 */
[----:B------:R-:W-:-:S02]  /*0590*/  ISETP.NE.AND P4, PT, R3, RZ, PT ;  /* 0x000000ff0300720c */ /* 0x000fc40003f85270 */
[----:B------:R-:W-:Y:S01]  /*05a0*/  SHF.R.S32.HI R5, RZ, 0x1f, R6 ;  /* 0x0000001fff057819 */ /* 0x000fe20000011406 */
[----:B------:R-:W-:Y:S01]  /*05b0*/  IMAD.IADD R4, R4, 0x1, -R11 ;  /* 0x0000000104047824 */ /* 0x000fe200078e0a0b */
[----:B------:R-:W4:Y:S01]  /*05c0*/  LDC R15, c[0x0][0x140] ;  /* 0x00005000ff0f7b82 */ /* 0x000f220000000800 */
[----:B------:R-:W-:Y:S02]  /*05d0*/  ISETP.GE.U32.AND P6, PT, R16, 0x2, PT ;  /* 0x000000021000780c */ /* 0x000fe40003fc6070 */
[----:B------:R-:W-:Y:S02]  /*05e0*/  LEA.HI R5, R5, R6, RZ, 0x3 ;  /* 0x0000000605057211 */ /* 0x000fe400078f18ff */
[----:B0-----:R-:W-:Y:S02]  /*05f0*/  ISETP.NE.OR P0, PT, R2, RZ, !P0 ;  /* 0x000000ff0200720c */ /* 0x001fe40004705670 */
[--C-:B------:R-:W-:Y:S01]  /*0600*/  SHF.R.S32.HI R2, RZ, 0x3, R5.reuse ;  /* 0x00000003ff027819 */ /* 0x100fe20000011405 */
[----:B------:R-:W0:Y:S01]  /*0610*/  LDC R11, c[0x0][0x148] ;  /* 0x00005200ff0b7b82 */ /* 0x000e220000000800 */
[----:B------:R-:W-:-:S02]  /*0620*/  SHF.R.S32.HI R5, RZ, 0x1f, R5 ;  /* 0x0000001fff057819 */ /* 0x000fc40000011405 */
[----:B-1----:R-:W-:Y:S02]  /*0630*/  I2FP.F32.U32 R10, UR8 ;  /* 0x00000008000a7c45 */ /* 0x002fe40008201000 */
[----:B------:R-:W-:-:S03]  /*0640*/  LEA.HI R5, R5, R2, RZ, 0x2 ;  /* 0x0000000205057211 */ /* 0x000fc600078f10ff */
[----:B------:R-:W-:Y:S01]  /*0650*/  FMUL R10, R10, UR4 ;  /* 0x000000040a0a7c20 */ /* 0x000fe20008400000 */
[----:B------:R-:W-:Y:S01]  /*0660*/  LOP3.LUT R5, R5, 0xfffffffc, RZ, 0xc0, !PT ;  /* 0xfffffffc05057812 */ /* 0x000fe200078ec0ff */
[----:B------:R-:W-:Y:S01]  /*0670*/  VOTEU.ALL UP0, P0 ;  /* 0x00000000003f7886 */ /* 0x000fe20000000000 */
[----:B--2---:R-:W-:Y:S01]  /*0680*/  I2FP.F32.U32 R13, R8 ;  /* 0x00000008000d7245 */ /* 0x004fe20000201000 */
[----:B------:R-:W-:Y:S01]  /*0690*/  ULDC UR4, c[0x0][0x154] ;  /* 0x0000550000047ab9 */ /* 0x000fe20000000800 */
[----:B------:R-:W-:Y:S01]  /*06a0*/  VOTEU.ALL UP1, P0 ;  /* 0x00000000003f7886 */ /* 0x000fe20000020000 */
[----:B------:R-:W1:Y:S01]  /*06b0*/  F2I.U32.TRUNC.NTZ R10, R10 ;  /* 0x0000000a000a7305 */ /* 0x000e62000020f000 */
[----:B------:R-:W-:Y:S01]  /*06c0*/  IMAD.IADD R5, R2, 0x1, -R5 ;  /* 0x0000000102057824 */ /* 0x000fe200078e0a05 */
[----:B------:R-:W2:Y:S01]  /*06d0*/  @!UP0 S2UR UR7, SR_CgaCtaId ;  /* 0x00000000000789c3 */ /* 0x000ea20000008800 */
[----:B------:R-:W-:Y:S01]  /*06e0*/  FMUL R14, R13, UR4 ;  /* 0x000000040d0e7c20 */ /* 0x000fe20008400000 */
[----:B------:R-:W-:Y:S01]  /*06f0*/  UMOV UR4, 0x20 ;  /* 0x0000002000047882 */ /* 0x000fe20000000000 */
[----:B------:R-:W-:Y:S01]  /*0700*/  IMAD R5, R4, 0x4, R5 ;  /* 0x0000000404057824 */ /* 0x000fe200078e0205 */
[----:B------:R-:W-:Y:S01]  /*0710*/  @!UP0 UMOV UR6, 0x400 ;  /* 0x0000040000068882 */ /* 0x000fe20000000000 */
[----:B------:R-:W-:-:S04]  /*0720*/  @!UP0 UIADD3 UR4, -UR4, 0x100000, URZ ;  /* 0x0010000004048890 */ /* 0x000fc8000fffe13f */
[----:B------:R-:W-:Y:S02]  /*0730*/  @!UP0 USHF.L.U32 UR5, UR4, 0xb, URZ ;  /* 0x0000000b04058899 */ /* 0x000fe4000800063f */
[----:B------:R-:W-:Y:S01]  /*0740*/  @!UP0 USHF.L.U32 UR4, UR4, 0x1, URZ ;  /* 0x0000000104048899 */ /* 0x000fe2000800063f */
[----:B----4-:R-:W-:Y:S01]  /*0750*/  ISETP.EQ.U32.AND P2, PT, R15, 0x1, PT ;  /* 0x000000010f00780c */ /* 0x010fe20003f42070 */
[----:B------:R-:W4:Y:S01]  /*0760*/  F2I.U32.TRUNC.NTZ R14, R14 ;  /* 0x0000000e000e7305 */ /* 0x000f22000020f000 */
[----:B------:R-:W-:-:S04]  /*0770*/  LEA.HI R2, R5, R5, RZ, 0x1 ;  /* 0x0000000505027211 */ /* 0x000fc800078f08ff */
[----:B------:R-:W-:Y:S01]  /*0780*/  LOP3.LUT R4, R2, 0xfffffffe, RZ, 0xc0, !PT ;  /* 0xfffffffe02047812 */ /* 0x000fe200078ec0ff */
[----:B-1----:R-:W-:Y:S01]  /*0790*/  IMAD.MOV R17, RZ, RZ, -R10 ;  /* 0x000000ffff117224 */ /* 0x002fe200078e0a0a */
[----:B------:R-:W-:-:S03]  /*07a0*/  SHF.R.S32.HI R2, RZ, 0x1f, R7 ;  /* 0x0000001fff027819 */ /* 0x000fc60000011407 */
[----:B---3--:R-:W-:Y:S01]  /*07b0*/  IMAD R10, R12, R17, UR8 ;  /* 0x000000080c0a7e24 */ /* 0x008fe2000f8e0211 */
[----:B------:R-:W-:Y:S01]  /*07c0*/  LEA.HI R2, R2, R7, RZ, 0x2 ;  /* 0x0000000702027211 */ /* 0x000fe200078f10ff */
[C---:B------:R-:W-:Y:S02]  /*07d0*/  IMAD.IADD R13, R5.reuse, 0x1, -R4 ;  /* 0x00000001050d7824 */ /* 0x040fe400078e0a04 */
[----:B------:R-:W-:Y:S01]  /*07e0*/  IMAD.SHL.U32 R4, R5, 0x4, RZ ;  /* 0x0000000405047824 */ /* 0x000fe200078e00ff */
[----:B------:R-:W-:Y:S01]  /*07f0*/  LOP3.LUT R2, R2, 0xfffffffc, RZ, 0xc0, !PT ;  /* 0xfffffffc02027812 */ /* 0x000fe200078ec0ff */
[----:B----4-:R-:W-:Y:S01]  /*0800*/  IMAD.MOV R20, RZ, RZ, -R14 ;  /* 0x000000ffff147224 */ /* 0x010fe200078e0a0e */
[----:B------:R-:W-:Y:S01]  /*0810*/  ISETP.NE.AND P3, PT, R13, R10, PT ;  /* 0x0000000a0d00720c */ /* 0x000fe20003f65270 */
[----:B--2---:R-:W-:Y:S01]  /*0820*/  @!UP0 ULEA UR6, UR7, UR6, 0x18 ;  /* 0x0000000607068291 */ /* 0x004fe2000f8ec03f */
[----:B------:R-:W-:Y:S01]  /*0830*/  LOP3.LUT R5, R5, 0xc, R4, 0x78, !PT ;  /* 0x0000000c05057812 */ /* 0x000fe200078e7804 */
[----:B------:R-:W-:Y:S01]  /*0840*/  IMAD.IADD R7, R7, 0x1, -R2 ;  /* 0x0000000107077824 */ /* 0x000fe200078e0a02 */
[----:B------:R-:W-:Y:S01]  /*0850*/  VOTEU.ALL UP0, P0 ;  /* 0x00000000003f7886 */ /* 0x000fe20000000000 */
[----:B0-----:R-:W-:Y:S01]  /*0860*/  IMAD R13, R11, R20, R8 ;  /* 0x000000140b0d7224 */ /* 0x001fe200078e0208 */
[----:B------:R-:W-:Y:S01]  /*0870*/  LOP3.LUT P0, RZ, R6, 0x7, RZ, 0xc0, !PT ;  /* 0x0000000706ff7812 */ /* 0x000fe2000780c0ff */
[----:B------:R-:W-:Y:S01]  /*0880*/  IMAD.MOV.U32 R6, RZ, RZ, 0x1 ;  /* 0x00000001ff067424 */ /* 0x000fe200078e00ff */
[----:B------:R-:W-:-:S02]  /*0890*/  ISETP.NE.AND P1, PT, R7, 0x3, PT ;  /* 0x000000030700780c */ /* 0x000fc40003f25270 */
[----:B------:R-:W-:Y:S02]  /*08a0*/  ISETP.LT.U32.AND P0, PT, R5, 0x2, !P0 ;  /* 0x000000020500780c */ /* 0x000fe40004701070 */
[----:B------:R-:W-:Y:S01]  /*08b0*/  ISETP.EQ.OR P1, PT, R7, RZ, !P1 ;  /* 0x000000ff0700720c */ /* 0x000fe20004f22670 */
[----:B------:R-:W0:Y:S02]  /*08c0*/  FENCE.VIEW.ASYNC.S ;  /* 0x00000000000073c6 */ /* 0x000e240000000000 */
[----:B0-----:R0:W1:Y:S01]  /*08d0*/  @!UP0 SYNCS.EXCH.64 URZ, [UR6+0x120], UR4 ;  /* 0x00012004063f85b2 */ /* 0x0010620008000100 */
[----:B------:R-:W-:Y:S02]  /*08e0*/  @P3 LEA.HI R2, R5, R5, RZ, 0x1 ;  /* 0x0000000505023211 */ /* 0x000fe400078f08ff */
[----:B------:R-:W-:Y:S02]  /*08f0*/  ISETP.EQ.AND P1, PT, R3, RZ, P1 ;  /* 0x000000ff0300720c */ /* 0x000fe40000f22270 */
[----:B------:R-:W-:-:S02]  /*0900*/  @P3 SHF.R.S32.HI R2, RZ, 0x1, R2 ;  /* 0x00000001ff023819 */ /* 0x000fc40000011402 */
[----:B------:R-:W-:Y:S02]  /*0910*/  SEL R3, RZ, 0x1, !P0 ;  /* 0x00000001ff037807 */ /* 0x000fe40004000000 */
[----:B------:R-:W-:Y:S02]  /*0920*/  @P3 ISETP.NE.AND P5, PT, R2, R13, PT ;  /* 0x0000000d0200320c */ /* 0x000fe40003fa5270 */
[----:B------:R-:W-:Y:S02]  /*0930*/  SEL R4, RZ, 0x1, !P1 ;  /* 0x00000001ff047807 */ /* 0x000fe40004800000 */
[----:B------:R-:W-:Y:S02]  /*0940*/  @P3 SEL R6, RZ, 0x1, P5 ;  /* 0x00000001ff063807 */ /* 0x000fe40002800000 */
[----:B------:R-:W-:Y:S01]  /*0950*/  SEL R4, R4, 0x2, P6 ;  /* 0x0000000204047807 */ /* 0x000fe20003000000 */
[----:B------:R0:W2:Y:S01]  /*0960*/  @!UP1 SYNCS.EXCH.64 URZ, [UR6+0x128], UR4 ;  /* 0x00012804063f95b2 */ /* 0x0000a20008000100 */
[----:B------:R-:W-:Y:S01]  /*0970*/  LOP3.LUT R6, R6, R3, RZ, 0xc0, !PT ;  /* 0x0000000306067212 */ /* 0x000fe200078ec0ff */
[----:B------:R-:W-:Y:S01]  /*0980*/  NOP ;  /* 0x0000000000007918 */ /* 0x000fe20000000000 */
[----:B------:R-:W-:Y:S05]  /*0990*/  @!P2 BRA `(.L_x_4) ;  /* 0x000000000008a947 */ /* 0x000fea0003800000 */
[----:B-12---:R-:W-:Y:S01]  /*09a0*/  UCGABAR_ARV ;  /* 0x00000000000079c7 */ /* 0x006fe20008000000 */
[----:B------:R-:W-:Y:S05]  /*09b0*/  BRA `(.L_x_5) ;  /* 0x0000000000047947 */ /* 0x000fea0003800000 */
.L_x_4:
[----:B-12---:R-:W-:Y:S01]  /*09c0*/  NOP ;  /* 0x0000000000007918 */ /* 0x006fe20000000000 */
.L_x_5:
[----:B------:R-:W1:Y:S01]  /*09d0*/  LDC R2, c[0x0][0x65c] ;  /* 0x00019700ff027b82 */ /* 0x000e620000000800 */
[----:B------:R-:W-:Y:S01]  /*09e0*/  IMAD.MOV.U32 R3, RZ, RZ, RZ ;  /* 0x000000ffff037224 */ /* 0x000fe200078e00ff */
[----:B-1----:R-:W-:Y:S01]  /*09f0*/  ISETP.NE.AND P3, PT, R2, 0x1, PT ;  /* 0x000000010200780c */ /* 0x002fe20003f65270 */
[----:B------:R-:W-:-:S12]  /*0a00*/  IMAD.U32 R2, RZ, RZ, UR8 ;  /* 0x00000008ff027e24 */ /* 0x000fd8000f8e00ff */
[----:B------:R-:W1:Y:S01]  /*0a10*/  @P3 LDC R15, c[0x0][0x10] ;  /* 0x00000400ff0f3b82 */ /* 0x000e620000000800 */
[----:B------:R-:W-:Y:S02]  /*0a20*/  @P3 IMAD.MOV.U32 R9, RZ, RZ, RZ ;  /* 0x000000ffff093224 */ /* 0x000fe400078e00ff */
[----:B------:R-:W-:-:S05]  /*0a30*/  @P3 IMAD.MOV.U32 R17, RZ, RZ, RZ ;  /* 0x000000ffff113224 */ /* 0x000fca00078e00ff */
[----:B------:R-:W2:Y:S01]  /*0a40*/  @!P3 LDC R13, c[0x0][0xc] ;  /* 0x00000300ff0dbb82 */ /* 0x000ea20000000800 */
[----:B-1----:R-:W-:-:S04]  /*0a50*/  @P3 IMAD.WIDE.U32 R14, R15, UR8, R8 ;  /* 0x000000080f0e3c25 */ /* 0x002fc8000f8e0008 */
[----:B--2---:R-:W-:-:S04]  /*0a60*/  @!P3 IMAD.WIDE.U32 R12, R8, R13, R2 ;  /* 0x0000000d080cb225 */ /* 0x004fc800078e0002 */
[----:B------:R-:W-:Y:S02]  /*0a70*/  @P3 IMAD.MOV.U32 R2, RZ, RZ, R14 ;  /* 0x000000ffff023224 */ /* 0x000fe400078e000e */
[----:B------:R-:W-:Y:S02]  /*0a80*/  @P3 IMAD.IADD R3, R15, 0x1, R17 ;  /* 0x000000010f033824 */ /* 0x000fe400078e0211 */
[----:B------:R-:W-:Y:S02]  /*0a90*/  @!P3 IMAD.MOV.U32 R2, RZ, RZ, R12 ;  /* 0x000000ffff02b224 */ /* 0x000fe400078e000c */
[----:B------:R-:W-:Y:S01]  /*0aa0*/  @!P3 IMAD.MOV.U32 R3, RZ, RZ, R13 ;  /* 0x000000ffff03b224 */ /* 0x000fe200078e000d */
[----:B------:R-:W-:Y:S06]  /*0ab0*/  @!P2 BRA `(.L_x_6) ;  /* 0x00000000000ca947 */ /* 0x000fec0003800000 */
[----:B------:R-:W-:Y:S01]  /*0ac0*/  UCGABAR_WAIT ;  /* 0x0000000000007dc7 */ /* 0x000fe20008000000 */
[----:B------:R-:W-:Y:S01]  /*0ad0*/  CCTL.IVALL ;  /* 0x00000000ff00798f */ /* 0x000fe20002000000 */
[----:B------:R-:W-:Y:S05]  /*0ae0*/  BRA `(.L_x_7) ;  /* 0x0000000000047947 */ /* 0x000fea0003800000 */
.L_x_6:
[----:B------:R-:W-:Y:S06]  /*0af0*/  BAR.SYNC.DEFER_BLOCKING 0x0 ;  /* 0x0000000000007b1d */ /* 0x000fec0000010000 */
.L_x_7:
[----:B------:R-:W-:Y:S05]  /*0b00*/  @!P4 BRA `(.L_x_8) ;  /* 0x0000005800d8c947 */ /* 0x000fea0003800000 */
[----:B------:R-:W-:-:S13]  /*0b10*/  ISETP.GT.U32.AND P0, PT, R16, 0x1, PT ;  /* 0x000000011000780c */ /* 0x000fda0003f04070 */
[----:B0-----:R-:W-:Y:S05]  /*0b20*/  @P0 EXIT ;  /* 0x000000000000094d */ /* 0x001fea0003800000 */
[----:B------:R-:W-:Y:S01]  /*0b30*/  ULDC.64 UR4, c[0x0][0x650] ;  /* 0x0001940000047ab9 */ /* 0x000fe20000000a00 */
[----:B------:R-:W-:Y:S01]  /*0b40*/  PRMT R14, RZ, 0x7610, R14 ;  /* 0x00007610ff0e7816 */ /* 0x000fe2000000000e */
[----:B------:R-:W-:Y:S01]  /*0b50*/  IMAD.MOV.U32 R23, RZ, RZ, -0x1 ;  /* 0xffffffffff177424 */ /* 0x000fe200078e00ff */
[----:B------:R-:W-:Y:S01]  /*0b60*/  ISETP.GE.U32.AND P0, PT, R2, UR4, PT ;  /* 0x0000000402007c0c */ /* 0x000fe2000bf06070 */
[----:B------:R-:W-:Y:S02]  /*0b70*/  IMAD.MOV.U32 R87, RZ, RZ, -0x1 ;  /* 0xffffffffff577424 */ /* 0x000fe400078e00ff */
[----:B------:R-:W-:Y:S01]  /*0b80*/  IMAD.MOV.U32 R22, RZ, RZ, -0x1 ;  /* 0xffffffffff167424 */ /* 0x000fe200078e00ff */
[----:B------:R-:W-:-:S13]  /*0b90*/  ISETP.GE.U32.AND.EX P0, PT, R3, UR5, PT, P0 ;  /* 0x0000000503007c0c */ /* 0x000fda000bf06100 */
[----:B------:R-:W-:Y:S05]  /*0ba0*/  @P0 BRA `(.L_x_9) ;  /* 0x0000000400280947 */ /* 0x000fea0003800000 */
[----:B------:R-:W0:Y:S01]  /*0bb0*/  LDC.64 R22, c[0x0][0x628] ;  /* 0x00018a00ff167b82 */ /* 0x000e220000000a00 */
[----:B------:R-:W-:Y:S02]  /*0bc0*/  IMAD.MOV.U32 R12, RZ, RZ, R2 ;  /* 0x000000ffff0c7224 */ /* 0x000fe400078e0002 */
[----:B------:R-:W-:-:S05]  /*0bd0*/  IMAD.MOV.U32 R13, RZ, RZ, R3 ;  /* 0x000000ffff0d7224 */ /* 0x000fca00078e0003 */
[----:B------:R-:W1:Y:S08]  /*0be0*/  LDC R18, c[0x0][0x630] ;  /* 0x00018c00ff127b82 */ /* 0x000e700000000800 */
[----:B------:R-:W2:Y:S01]  /*0bf0*/  LDC.64 R24, c[0x0][0x620] ;  /* 0x00018800ff187b82 */ /* 0x000ea20000000a00 */
[----:B0-----:R-:W-:-:S04]  /*0c00*/  ISETP.NE.U32.AND P0, PT, R22, RZ, PT ;  /* 0x000000ff1600720c */ /* 0x001fc80003f05070 */
[----:B------:R-:W-:-:S13]  /*0c10*/  ISETP.NE.AND.EX P0, PT, R23, RZ, PT, P0 ;  /* 0x000000ff1700720c */ /* 0x000fda0003f05300 */
[----:B-12---:R-:W-:Y:S05]  /*0c20*/  @!P0 BRA `(.L_x_10) ;  /* 0x0000000000288947 */ /* 0x006fea0003800000 */
[----:B------:R-:W0:Y:S02]  /*0c30*/  LDC R7, c[0x0][0x634] ;  /* 0x00018d00ff077b82 */ /* 0x000e240000000800 */
[----:B0-----:R-:W-:-:S05]  /*0c40*/  IADD3 R7, P0, R2, R7, RZ ;  /* 0x0000000702077210 */ /* 0x001fca0007f1e0ff */
[----:B------:R-:W-:-:S04]  /*0c50*/  IMAD.X R19, RZ, RZ, R3, P0 ;  /* 0x000000ffff137224 */ /* 0x000fc800000e0603 */
[----:B------:R-:W-:-:S04]  /*0c60*/  IMAD.WIDE.U32 R12, R19, R22, RZ ;  /* 0x00000016130c7225 */ /* 0x000fc800078e00ff */
[----:B------:R-:W-:-:S04]  /*0c70*/  IMAD.WIDE.U32 R14, P0, R7, R23, R12 ;  /* 0x00000017070e7225 */ /* 0x000fc8000780000c */
[----:B------:R-:W-:-:S04]  /*0c80*/  IMAD.WIDE.U32 R12, R7, R22, RZ ;  /* 0x00000016070c7225 */ /* 0x000fc800078e00ff */
[----:B------:R-:W-:Y:S01]  /*0c90*/  IMAD.X R17, RZ, RZ, RZ, P0 ;  /* 0x000000ffff117224 */ /* 0x000fe200000e06ff */
[----:B------:R-:W-:Y:S01]  /*0ca0*/  IADD3 RZ, P0, R13, R14, RZ ;  /* 0x0000000e0dff7210 */ /* 0x000fe20007f1e0ff */
[----:B------:R-:W-:-:S04]  /*0cb0*/  IMAD.MOV.U32 R16, RZ, RZ, R15 ;  /* 0x000000ffff107224 */ /* 0x000fc800078e000f */
[----:B------:R-:W-:-:S08]  /*0cc0*/  IMAD.WIDE.U32.X R12, R19, R23, R16, P0 ;  /* 0x00000017130c7225 */ /* 0x000fd000000e0410 */
.L_x_10:
[----:B------:R-:W0:Y:S01]  /*0cd0*/  LDC.64 R28, c[0x0][0x640] ;  /* 0x00019000ff1c7b82 */ /* 0x000e220000000a00 */
[--C-:B------:R-:W-:Y:S01]  /*0ce0*/  SHF.R.U64 R27, R12, R18, R13.reuse ;  /* 0x000000120c1b7219 */ /* 0x100fe2000000120d */
[----:B------:R-:W-:Y:S01]  /*0cf0*/  IMAD R31, R11, R20, R8 ;  /* 0x000000140b1f7224 */ /* 0x000fe200078e0208 */
[----:B------:R-:W-:Y:S01]  /*0d00*/  SHF.R.U32.HI R7, RZ, R18, R13 ;  /* 0x00000012ff077219 */ /* 0x000fe2000001160d */
[----:B------:R-:W-:Y:S01]  /*0d10*/  IMAD.MOV.U32 R23, RZ, RZ, 0x1 ;  /* 0x00000001ff177424 */ /* 0x000fe200078e00ff */
[----:B------:R-:W-:-:S03]  /*0d20*/  IADD3 R9, P0, RZ, -R27, RZ ;  /* 0x8000001bff097210 */ /* 0x000fc60007f1e0ff */
[----:B------:R-:W1:Y:S02]  /*0d30*/  LDC R22, c[0x0][0x618] ;  /* 0x00018600ff167b82 */ /* 0x000e640000000800 */
[----:B------:R-:W-:Y:S02]  /*0d40*/  IMAD.X R7, RZ, RZ, ~R7, P0 ;  /* 0x000000ffff077224 */ /* 0x000fe400000e0e07 */
[----:B------:R-:W-:-:S04]  /*0d50*/  IMAD.WIDE.U32 R12, R9, R24, R2 ;  /* 0x00000018090c7225 */ /* 0x000fc800078e0002 */
[----:B------:R-:W2:Y:S01]  /*0d60*/  LDC R18, c[0x0][0x608] ;  /* 0x00018200ff127b82 */ /* 0x000ea20000000800 */
[----:B------:R-:W-:Y:S02]  /*0d70*/  IMAD R14, R7, R24, RZ ;  /* 0x00000018070e7224 */ /* 0x000fe400078e02ff */
[----:B------:R-:W-:Y:S02]  /*0d80*/  IMAD.MOV.U32 R7, RZ, RZ, -0x1 ;  /* 0xffffffffff077424 */ /* 0x000fe400078e00ff */
[----:B------:R-:W-:-:S03]  /*0d90*/  IMAD R9, R9, R25, R14 ;  /* 0x0000001909097224 */ /* 0x000fc600078e020e */
[----:B------:R-:W3:Y:S01]  /*0da0*/  LDC R26, c[0x0][0x658] ;  /* 0x00019600ff1a7b82 */ /* 0x000ee20000000800 */
[----:B------:R-:W-:Y:S01]  /*0db0*/  IMAD.IADD R9, R13, 0x1, R9 ;  /* 0x000000010d097824 */ /* 0x000fe200078e0209 */
[----:B0-----:R-:W-:-:S04]  /*0dc0*/  ISETP.NE.U32.AND P0, PT, R28, RZ, PT ;  /* 0x000000ff1c00720c */ /* 0x001fc80003f05070 */
[----:B------:R-:W-:Y:S02]  /*0dd0*/  ISETP.NE.AND.EX P0, PT, R29, RZ, PT, P0 ;  /* 0x000000ff1d00720c */ /* 0x000fe40003f05300 */
[----:B------:R-:W0:Y:S01]  /*0de0*/  LDC R24, c[0x0][0x600] ;  /* 0x00018000ff187b82 */ /* 0x000e220000000800 */
[-CC-:B-1----:R-:W-:Y:S02]  /*0df0*/  SHF.R.U64 R16, R12, R22.reuse, R9.reuse ;  /* 0x000000160c107219 */ /* 0x182fe40000001209 */
[----:B------:R-:W-:-:S05]  /*0e00*/  SHF.R.U32.HI R9, RZ, R22, R9 ;  /* 0x00000016ff097219 */ /* 0x000fca0000011609 */
[----:B------:R-:W1:Y:S01]  /*0e10*/  LDC R19, c[0x0][0x648] ;  /* 0x00019200ff137b82 */ /* 0x000e620000000800 */
[-CC-:B--2---:R-:W-:Y:S02]  /*0e20*/  SHF.R.U64 R22, R16, R18.reuse, R9.reuse ;  /* 0x0000001210167219 */ /* 0x184fe40000001209 */
[----:B------:R-:W-:-:S05]  /*0e30*/  SHF.R.U32.HI R9, RZ, R18, R9 ;  /* 0x00000012ff097219 */ /* 0x000fca0000011609 */
[----:B------:R-:W2:Y:S01]  /*0e40*/  LDC R21, c[0x0][0x638] ;  /* 0x00018e00ff157b82 */ /* 0x000ea20000000800 */
[-CC-:B---3--:R-:W-:Y:S02]  /*0e50*/  SHF.R.U64 R18, R22, R26.reuse, R9.reuse ;  /* 0x0000001a16127219 */ /* 0x188fe40000001209 */
[-C--:B------:R-:W-:Y:S02]  /*0e60*/  SHF.L.U32 R7, R7, R26.reuse, RZ ;  /* 0x0000001a07077219 */ /* 0x080fe400000006ff */
[----:B------:R-:W-:Y:S01]  /*0e70*/  SHF.R.U32.HI R9, RZ, R26, R9 ;  /* 0x0000001aff097219 */ /* 0x000fe20000011609 */
[----:B------:R-:W-:Y:S01]  /*0e80*/  IMAD.MOV.U32 R8, RZ, RZ, R18 ;  /* 0x000000ffff087224 */ /* 0x000fe200078e0012 */
[----:B------:R-:W-:Y:S01]  /*0e90*/  LOP3.LUT R11, RZ, R7, RZ, 0x33, !PT ;  /* 0x00000007ff0b7212 */ /* 0x000fe200078e33ff */
[----:B------:R-:W3:Y:S01]  /*0ea0*/  LDC R25, c[0x0][0x610] ;  /* 0x00018400ff197b82 */ /* 0x000ee20000000800 */
[----:B------:R-:W-:Y:S05]  /*0eb0*/  @!P0 BRA `(.L_x_11) ;  /* 0x0000000000288947 */ /* 0x000fea0003800000 */
[----:B------:R-:W4:Y:S02]  /*0ec0*/  LDC R7, c[0x0][0x64c] ;  /* 0x00019300ff077b82 */ /* 0x000f240000000800 */
[----:B----4-:R-:W-:-:S05]  /*0ed0*/  IADD3 R7, P0, R18, R7, RZ ;  /* 0x0000000712077210 */ /* 0x010fca0007f1e0ff */
        /* <DEDUP_REMOVED lines=8> */
.L_x_11:
[----:B-1----:R-:W-:Y:S01]  /*0f60*/  SHF.R.U64 R9, R8, R19, R9 ;  /* 0x0000001308097219 */ /* 0x002fe20000001209 */
[----:B------:R-:W-:Y:S01]  /*0f70*/  IMAD.MOV.U32 R14, RZ, RZ, 0x1 ;  /* 0x00000001ff0e7424 */ /* 0x000fe200078e00ff */
[----:B------:R-:W-:Y:S01]  /*0f80*/  LOP3.LUT R8, R22, R11, RZ, 0xc0, !PT ;  /* 0x0000000b16087212 */ /* 0x000fe200078ec0ff */
[----:B0-----:R-:W-:Y:S01]  /*0f90*/  VIADD R11, R24, 0xffffffff ;  /* 0xffffffff180b7836 */ /* 0x001fe20000000000 */
[----:B------:R-:W-:Y:S01]  /*0fa0*/  SHF.L.U32 R7, R23, R26, RZ ;  /* 0x0000001a17077219 */ /* 0x000fe200000006ff */
[----:B------:R-:W-:Y:S01]  /*0fb0*/  IMAD.MOV R12, RZ, RZ, -R9 ;  /* 0x000000ffff0c7224 */ /* 0x000fe200078e0a09 */
[----:B------:R-:W-:Y:S01]  /*0fc0*/  SEL R10, R10, R31, !P3 ;  /* 0x0000001f0a0a7207 */ /* 0x000fe20005800000 */
[----:B------:R-:W-:Y:S01]  /*0fd0*/  IMAD.MOV.U32 R22, RZ, RZ, R27 ;  /* 0x000000ffff167224 */ /* 0x000fe200078e001b */
[----:B------:R-:W-:Y:S01]  /*0fe0*/  LOP3.LUT R11, R16, R11, RZ, 0xc0, !PT ;  /* 0x0000000b100b7212 */ /* 0x000fe200078ec0ff */
[----:B------:R-:W-:Y:S02]  /*0ff0*/  IMAD R9, R7, R9, R8 ;  /* 0x0000000907097224 */ /* 0x000fe400078e0208 */
[----:B--2---:R-:W-:-:S02]  /*1000*/  IMAD R7, R12, R21, R18 ;  /* 0x000000150c077224 */ /* 0x004fc400078e0212 */
[----:B---3--:R-:W-:Y:S02]  /*1010*/  IMAD R10, R9, R25, R10 ;  /* 0x00000019090a7224 */ /* 0x008fe400078e020a */
[----:B------:R-:W-:-:S05]  /*1020*/  IMAD R7, R7, R24, R11 ;  /* 0x0000001807077224 */ /* 0x000fca00078e020b */
[----:B------:R-:W-:Y:S02]  /*1030*/  SEL R87, R7, R10, !P3 ;  /* 0x0000000a07577207 */ /* 0x000fe40005800000 */
[----:B------:R-:W-:-:S07]  /*1040*/  SEL R23, R10, R7, !P3 ;  /* 0x000000070a177207 */ /* 0x000fce0005800000 */
.L_x_9:
[----:B------:R-:W-:-:S08]  /*1050*/  NOP ;  /* 0x0000000000007918 */ /* 0x000fd00000000000 */
[----:B------:R-:W0:Y:S02]  /*1060*/  USETMAXREG.TRY_ALLOC.CTAPOOL UP0, 0xe8 ;  /* 0x000000e8000079c8 */ /* 0x000e240008000600 */
[----:B0-----:R-:W-:-:S13]  /*1070*/  PLOP3.LUT P0, PT, PT, PT, UP0, 0x80, 0x0 ;  /* 0x000000000000781c */ /* 0x001fda0003f0f008 */
[----:B------:R-:W-:Y:S05]  /*1080*/  @!P0 BRA `(.L_x_9) ;  /* 0xfffffffc00f08947 */ /* 0x000fea000383ffff */
[----:B------:R-:W-:Y:S01]  /*1090*/  ULDC.64 UR4, c[0x0][0x598] ;  /* 0x0001660000047ab9 */ /* 0x000fe20000000a00 */
[----:B------:R-:W-:Y:S01]  /*10a0*/  ULDC.64 UR24, c[0x0][0x208] ;  /* 0x0000820000187ab9 */ /* 0x000fe20000000a00 */
[----:B------:R-:W-:-:S04]  /*10b0*/  ISETP.NE.U32.AND P0, PT, RZ, UR4, PT ;  /* 0x00000004ff007c0c */ /* 0x000fc8000bf05070 */
[----:B------:R-:W-:-:S13]  /*10c0*/  ISETP.NE.AND.EX P0, PT, RZ, UR5, PT, P0 ;  /* 0x00000005ff007c0c */ /* 0x000fda000bf05300 */
[----:B------:R-:W-:Y:S05]  /*10d0*/  @!P0 BRA `(.L_x_12) ;  /* 0x00000000001c8947 */ /* 0x000fea0003800000 */
[----:B------:R-:W0:Y:S02]  /*10e0*/  LDC.64 R8, c[0x0][0x598] ;  /* 0x00016600ff087b82 */ /* 0x000e240000000a00 */
[----:B0-----:R-:W2:Y:S02]  /*10f0*/  LDG.E.64 R8, desc[UR24][R8.64] ;  /* 0x0000001808087981 */ /* 0x001ea4000c1e1b00 */
[----:B--2---:R-:W-:-:S04]  /*1100*/  ISETP.NE.U32.AND P0, PT, R8, RZ, PT ;  /* 0x000000ff0800720c */ /* 0x004fc80003f05070 */
[----:B------:R-:W-:-:S13]  /*1110*/  ISETP.NE.AND.EX P0, PT, R9, RZ, PT, P0 ;  /* 0x000000ff0900720c */ /* 0x000fda0003f05300 */
[----:B------:R-:W-:Y:S05]  /*1120*/  @!P0 BRA `(.L_x_12) ;  /* 0x0000000000088947 */ /* 0x000fea0003800000 */
[----:B------:R0:W5:Y:S01]  /*1130*/  LD.E R7, desc[UR24][R8.64] ;  /* 0x0000001808077980 */ /* 0x000162000c101900 */
[----:B------:R-:W-:Y:S05]  /*1140*/  BRA `(.L_x_13) ;  /* 0x0000000000207947 */ /* 0x000fea0003800000 */
.L_x_12:
[----:B------:R-:W-:Y:S02]  /*1150*/  ULDC.64 UR4, c[0x0][0x588] ;  /* 0x0001620000047ab9 */ /* 0x000fe40000000a00 */
[----:B------:R-:W-:-:S04]  /*1160*/  ISETP.NE.U32.AND P0, PT, RZ, UR4, PT ;  /* 0x00000004ff007c0c */ /* 0x000fc8000bf05070 */
[----:B------:R-:W-:-:S13]  /*1170*/  ISETP.NE.AND.EX P0, PT, RZ, UR5, PT, P0 ;  /* 0x00000005ff007c0c */ /* 0x000fda000bf05300 */
[----:B------:R-:W-:Y:S05]  /*1180*/  @!P0 BRA `(.L_x_14) ;  /* 0x00000000000c8947 */ /* 0x000fea0003800000 */
[----:B------:R-:W0:Y:S02]  /*1190*/  LDC.64 R8, c[0x0][0x588] ;  /* 0x00016200ff087b82 */ /* 0x000e240000000a00 */
[----:B0-----:R1:W5:Y:S01]  /*11a0*/  LDG.E R7, desc[UR24][R8.64] ;  /* 0x0000001808077981 */ /* 0x001362000c1e1900 */
[----:B------:R-:W-:Y:S05]  /*11b0*/  BRA `(.L_x_13) ;  /* 0x0000000000047947 */ /* 0x000fea0003800000 */
.L_x_14:
[----:B------:R-:W2:Y:S02]  /*11c0*/  LDC R7, c[0x0][0x580] ;  /* 0x00016000ff077b82 */ /* 0x000ea40000000800 */
.L_x_13:
[----:B------:R-:W-:Y:S02]  /*11d0*/  ULDC.64 UR4, c[0x0][0x5a0] ;  /* 0x0001680000047ab9 */ /* 0x000fe40000000a00 */
[----:B------:R-:W-:-:S04]  /*11e0*/  ISETP.NE.U32.AND P0, PT, RZ, UR4, PT ;  /* 0x00000004ff007c0c */ /* 0x000fc8000bf05070 */
[----:B------:R-:W-:-:S13]  /*11f0*/  ISETP.NE.AND.EX P0, PT, RZ, UR5, PT, P0 ;  /* 0x00000005ff007c0c */ /* 0x000fda000bf05300 */
[----:B------:R-:W-:Y:S05]  /*1200*/  @!P0 BRA `(.L_x_15) ;  /* 0x00000000001c8947 */ /* 0x000fea0003800000 */
[----:B01----:R-:W0:Y:S02]  /*1210*/  LDC.64 R8, c[0x0][0x5a0] ;  /* 0x00016800ff087b82 */ /* 0x003e240000000a00 */
[----:B0-----:R-:W3:Y:S02]  /*1220*/  LDG.E.64 R8, desc[UR24][R8.64] ;  /* 0x0000001808087981 */ /* 0x001ee4000c1e1b00 */
[----:B---3--:R-:W-:-:S04]  /*1230*/  ISETP.NE.U32.AND P0, PT, R8, RZ, PT ;  /* 0x000000ff0800720c */ /* 0x008fc80003f05070 */
[----:B------:R-:W-:-:S13]  /*1240*/  ISETP.NE.AND.EX P0, PT, R9, RZ, PT, P0 ;  /* 0x000000ff0900720c */ /* 0x000fda0003f05300 */
[----:B------:R-:W-:Y:S05]  /*1250*/  @!P0 BRA `(.L_x_15) ;  /* 0x0000000000088947 */ /* 0x000fea0003800000 */
[----:B------:R0:W5:Y:S01]  /*1260*/  LD.E R12, desc[UR24][R8.64] ;  /* 0x00000018080c7980 */ /* 0x000162000c101900 */
[----:B------:R-:W-:Y:S05]  /*1270*/  BRA `(.L_x_16) ;  /* 0x0000000000207947 */ /* 0x000fea0003800000 */
.L_x_15:
[----:B------:R-:W-:Y:S02]  /*1280*/  ULDC.64 UR4, c[0x0][0x590] ;  /* 0x0001640000047ab9 */ /* 0x000fe40000000a00 */
[----:B------:R-:W-:-:S04]  /*1290*/  ISETP.NE.U32.AND P0, PT, RZ, UR4, PT ;  /* 0x00000004ff007c0c */ /* 0x000fc8000bf05070 */
[----:B------:R-:W-:-:S13]  /*12a0*/  ISETP.NE.AND.EX P0, PT, RZ, UR5, PT, P0 ;  /* 0x00000005ff007c0c */ /* 0x000fda000bf05300 */
[----:B------:R-:W-:Y:S05]  /*12b0*/  @!P0 BRA `(.L_x_17) ;  /* 0x00000000000c8947 */ /* 0x000fea0003800000 */
[----:B------:R-:W3:Y:S02]  /*12c0*/  LDC.64 R12, c[0x0][0x590] ;  /* 0x00016400ff0c7b82 */ /* 0x000ee40000000a00 */
[----:B---3--:R3:W5:Y:S01]  /*12d0*/  LDG.E R12, desc[UR24][R12.64] ;  /* 0x000000180c0c7981 */ /* 0x008762000c1e1900 */
[----:B------:R-:W-:Y:S05]  /*12e0*/  BRA `(.L_x_16) ;  /* 0x0000000000047947 */ /* 0x000fea0003800000 */
.L_x_17:
[----:B------:R-:W4:Y:S02]  /*12f0*/  LDC R12, c[0x0][0x584] ;  /* 0x00016100ff0c7b82 */ /* 0x000f240000000800 */
.L_x_16:
[----:B------:R-:W-:-:S13]  /*1300*/  LOP3.LUT P0, RZ, R14, 0xff, RZ, 0xc0, !PT ;  /* 0x000000ff0eff7812 */ /* 0x000fda000780c0ff */
[----:B------:R-:W-:Y:S05]  /*1310*/  @!P0 EXIT ;  /* 0x000000000000894d */ /* 0x000fea0003800000 */
[----:B------:R-:W-:Y:S01]  /*1320*/  ULDC UR4, c[0x0][0x28c] ;  /* 0x0000a30000047ab9 */ /* 0x000fe20000000800 */
[----:B------:R-:W-:Y:S01]  /*1330*/  LOP3.LUT R96, R4, 0x1, RZ, 0xfc, !PT ;  /* 0x0000000104607812 */ /* 0x000fe200078efcff */
[----:B------:R-:W-:-:S04]  /*1340*/  UIADD3 UR4, UR4, 0x3f, URZ ;  /* 0x0000003f04047890 */ /* 0x000fc8000fffe03f */
[----:B------:R-:W-:-:S04]  /*1350*/  USHF.R.S32.HI UR5, URZ, 0x1f, UR4 ;  /* 0x0000001f3f057899 */ /* 0x000fc80008011404 */
[----:B------:R-:W-:-:S03]  /*1360*/  ULEA.HI UR5, UR5, UR4, URZ, 0x6 ;  /* 0x0000000405057291 */ /* 0x000fc6000f8f303f */
[----:B------:R-:W-:Y:S01]  /*1370*/  UMOV UR4, URZ ;  /* 0x0000003f00047c82 */ /* 0x000fe20008000000 */
[----:B------:R-:W-:-:S03]  /*1380*/  USHF.R.S32.HI UR9, URZ, 0x6, UR5 ;  /* 0x000000063f097899 */ /* 0x000fc60008011405 */
[----:B------:R-:W-:-:S09]  /*1390*/  UMOV UR5, URZ ;  /* 0x0000003f00057c82 */ /* 0x000fd20008000000 */
.L_x_124:
[----:B01----:R-:W-:Y:S01]  /*13a0*/  LOP3.LUT R8, R0, 0x80, RZ, 0xc0, !PT ;  /* 0x0000008000087812 */ /* 0x003fe200078ec0ff */
[----:B------:R-:W0:Y:S01]  /*13b0*/  S2UR UR13, SR_CgaCtaId ;  /* 0x00000000000d79c3 */ /* 0x000e220000008800 */
[----:B------:R-:W-:Y:S01]  /*13c0*/  UMOV UR12, 0x400 ;  /* 0x00000400000c7882 */ /* 0x000fe20000000000 */
[----:B------:R-:W-:Y:S01]  /*13d0*/  UMOV UR6, URZ ;  /* 0x0000003f00067c82 */ /* 0x000fe20008000000 */
[----:B------:R-:W-:Y:S01]  /*13e0*/  SHF.R.U32.HI R8, RZ, 0x7, R8 ;  /* 0x00000007ff087819 */ /* 0x000fe20000011608 */
[----:B------:R-:W-:Y:S01]  /*13f0*/  UMOV UR7, URZ ;  /* 0x0000003f00077c82 */ /* 0x000fe20008000000 */
[----:B------:R-:W-:Y:S01]  /*1400*/  CS2R R14, SRZ ;  /* 0x00000000000e7805 */ /* 0x000fe2000001ff00 */
[----:B---3--:R-:W-:Y:S01]  /*1410*/  IMAD.MOV.U32 R13, RZ, RZ, RZ ;  /* 0x000000ffff0d7224 */ /* 0x008fe200078e00ff */
[----:B------:R-:W-:Y:S01]  /*1420*/  CS2R R16, SRZ ;  /* 0x0000000000107805 */ /* 0x000fe2000001ff00 */
[----:B------:R-:W1:Y:S01]  /*1430*/  LDC R9, c[0x0][0x28c] ;  /* 0x0000a300ff097b82 */ /* 0x000e620000000800 */
[----:B------:R-:W3:Y:S01]  /*1440*/  SHFL.IDX PT, R8, R8, RZ, 0x1f ;  /* 0x00001fff08087589 */ /* 0x000ee200000e0000 */
[----:B------:R-:W-:-:S02]  /*1450*/  CS2R R18, SRZ ;  /* 0x0000000000127805 */ /* 0x000fc4000001ff00 */
[----:B------:R-:W-:Y:S02]  /*1460*/  CS2R R20, SRZ ;  /* 0x0000000000147805 */ /* 0x000fe4000001ff00 */
[----:B------:R-:W-:Y:S02]  /*1470*/  CS2R R64, SRZ ;  /* 0x0000000000407805 */ /* 0x000fe4000001ff00 */
[----:B------:R-:W-:Y:S02]  /*1480*/  CS2R R66, SRZ ;  /* 0x0000000000427805 */ /* 0x000fe4000001ff00 */
[----:B------:R-:W-:Y:S02]  /*1490*/  CS2R R68, SRZ ;  /* 0x0000000000447805 */ /* 0x000fe4000001ff00 */
[----:B------:R-:W-:Y:S02]  /*14a0*/  CS2R R70, SRZ ;  /* 0x0000000000467805 */ /* 0x000fe4000001ff00 */
[----:B------:R-:W-:-:S02]  /*14b0*/  CS2R R72, SRZ ;  /* 0x0000000000487805 */ /* 0x000fc4000001ff00 */
[----:B------:R-:W-:Y:S02]  /*14c0*/  CS2R R74, SRZ ;  /* 0x00000000004a7805 */ /* 0x000fe4000001ff00 */
[----:B------:R-:W-:Y:S02]  /*14d0*/  CS2R R76, SRZ ;  /* 0x00000000004c7805 */ /* 0x000fe4000001ff00 */
[----:B------:R-:W-:Y:S02]  /*14e0*/  CS2R R78, SRZ ;  /* 0x00000000004e7805 */ /* 0x000fe4000001ff00 */
[----:B------:R-:W-:Y:S02]  /*14f0*/  CS2R R80, SRZ ;  /* 0x0000000000507805 */ /* 0x000fe4000001ff00 */
[----:B------:R-:W-:Y:S02]  /*1500*/  CS2R R82, SRZ ;  /* 0x0000000000527805 */ /* 0x000fe4000001ff00 */
[----:B------:R-:W-:Y:S01]  /*1510*/  CS2R R84, SRZ ;  /* 0x0000000000547805 */ /* 0x000fe2000001ff00 */
[----:B------:R-:W-:Y:S01]  /*1520*/  IMAD.MOV.U32 R86, RZ, RZ, RZ ;  /* 0x000000ffff567224 */ /* 0x000fe200078e00ff */
[----:B------:R-:W-:-:S02]  /*1530*/  CS2R R88, SRZ ;  /* 0x0000000000587805 */ /* 0x000fc4000001ff00 */
[----:B------:R-:W-:Y:S02]  /*1540*/  CS2R R90, SRZ ;  /* 0x00000000005a7805 */ /* 0x000fe4000001ff00 */
[----:B------:R-:W-:Y:S02]  /*1550*/  CS2R R92, SRZ ;  /* 0x00000000005c7805 */ /* 0x000fe4000001ff00 */
[----:B------:R-:W-:Y:S01]  /*1560*/  CS2R R94, SRZ ;  /* 0x00000000005e7805 */ /* 0x000fe2000001ff00 */
[----:B------:R-:W-:Y:S01]  /*1570*/  IMAD.U32 R97, RZ, RZ, UR4 ;  /* 0x00000004ff617e24 */ /* 0x000fe2000f8e00ff */
[----:B------:R-:W-:Y:S02]  /*1580*/  CS2R R56, SRZ ;  /* 0x0000000000387805 */ /* 0x000fe4000001ff00 */
[----:B------:R-:W-:Y:S02]  /*1590*/  CS2R R58, SRZ ;  /* 0x00000000003a7805 */ /* 0x000fe4000001ff00 */
[----:B------:R-:W-:-:S02]  /*15a0*/  CS2R R60, SRZ ;  /* 0x00000000003c7805 */ /* 0x000fc4000001ff00 */
[----:B-1----:R-:W-:Y:S02]  /*15b0*/  ISETP.GE.AND P0, PT, R9, 0x1, PT ;  /* 0x000000010900780c */ /* 0x002fe40003f06270 */
[----:B------:R-:W-:Y:S02]  /*15c0*/  CS2R R62, SRZ ;  /* 0x00000000003e7805 */ /* 0x000fe4000001ff00 */
[----:B---3--:R-:W-:Y:S02]  /*15d0*/  R2UR UR8, R8 ;  /* 0x00000000080872ca */ /* 0x008fe400000e0000 */
        /* <DEDUP_REMOVED lines=11> */
[----:B------:R-:W-:Y:S01]  /*1690*/  CS2R R38, SRZ ;  /* 0x0000000000267805 */ /* 0x000fe2000001ff00 */
[----:B------:R-:W-:Y:S01]  /*16a0*/  ULEA.HI UR10, UR8, UR8, URZ, 0x1 ;  /* 0x00000008080a7291 */ /* 0x000fe2000f8f083f */
[----:B----4-:R-:W-:Y:S02]  /*16b0*/  CS2R R24, SRZ ;  /* 0x0000000000187805 */ /* 0x010fe4000001ff00 */
[----:B------:R-:W-:Y:S02]  /*16c0*/  CS2R R26, SRZ ;  /* 0x00000000001a7805 */ /* 0x000fe4000001ff00 */
[----:B------:R-:W-:Y:S01]  /*16d0*/  CS2R R28, SRZ ;  /* 0x00000000001c7805 */ /* 0x000fe2000001ff00 */
[----:B------:R-:W-:Y:S01]  /*16e0*/  ULOP3.LUT UR11, UR10, 0xffffe, URZ, 0xc0, !UPT ;  /* 0x000ffffe0a0b7892 */ /* 0x000fe2000f8ec03f */
[----:B------:R-:W-:Y:S01]  /*16f0*/  CS2R R30, SRZ ;  /* 0x00000000001e7805 */ /* 0x000fe2000001ff00 */
[----:B0-----:R-:W-:-:S02]  /*1700*/  ULEA UR10, UR13, UR12, 0x18 ;  /* 0x0000000c0d0a7291 */ /* 0x001fc4000f8ec03f */
[----:B------:R-:W-:Y:S01]  /*1710*/  UIADD3 UR11, UR8, -UR11, URZ ;  /* 0x8000000b080b7290 */ /* 0x000fe2000fffe03f */
[----:B------:R-:W-:Y:S02]  /*1720*/  UMOV UR12, UR5 ;  /* 0x00000005000c7c82 */ /* 0x000fe40008000000 */
[----:B------:R-:W-:Y:S01]  /*1730*/  UMOV UR8, URZ ;  /* 0x0000003f00087c82 */ /* 0x000fe20008000000 */
[----:B------:R-:W-:-:S04]  /*1740*/  ULEA UR11, UR11, UR10, 0xc ;  /* 0x0000000a0b0b7291 */ /* 0x000fc8000f8e603f */
[----:B------:R-:W-:-:S04]  /*1750*/  UIADD3 UR11, UR11, 0x200, URZ ;  /* 0x000002000b0b7890 */ /* 0x000fc8000fffe03f */
[----:B------:R-:W-:-:S04]  /*1760*/  USHF.R.U32.HI UR11, URZ, 0x4, UR11 ;  /* 0x000000043f0b7899 */ /* 0x000fc8000801160b */
[----:B------:R-:W-:Y:S01]  /*1770*/  ULOP3.LUT UR11, UR11, 0x3fff, URZ, 0xc0, !UPT ;  /* 0x00003fff0b0b7892 */ /* 0x000fe2000f8ec03f */
[----:B-----5:R-:W-:Y:S11]  /*1780*/  @!P0 BRA `(.L_x_18) ;  /* 0x0000000800288947 */ /* 0x020ff60003800000 */
[----:B------:R-:W-:-:S13]  /*1790*/  ISETP.NE.AND P1, PT, R96, 0x3, PT ;  /* 0x000000036000780c */ /* 0x000fda0003f25270 */
[----:B------:R-:W-:Y:S05]  /*17a0*/  @!P1 BRA `(.L_x_19) ;  /* 0x0000000000049947 */ /* 0x000fea0003800000 */
[----:B------:R-:W-:Y:S01]  /*17b0*/  BPT.TRAP 0x1 ;  /* 0x000000040000795c */ /* 0x000fe20000300000 */
.L_x_19:
[----:B------:R-:W-:Y:S01]  /*17c0*/  ULEA UR6, UR5, UR10, 0x3 ;  /* 0x0000000a05067291 */ /* 0x000fe2000f8e183f */
[----:B------:R-:W-:-:S05]  /*17d0*/  IMAD.U32 R8, RZ, RZ, UR4 ;  /* 0x00000004ff087e24 */ /* 0x000fca000f8e00ff */
[----:B------:R-:W-:-:S04]  /*17e0*/  SHF.L.U32 R8, R8, 0x1f, RZ ;  /* 0x0000001f08087819 */ /* 0x000fc800000006ff */
[----:B------:R0:W1:Y:S01]  /*17f0*/  SYNCS.PHASECHK.TRANS64.TRYWAIT P0, [UR6], R8 ;  /* 0x00000008ff0075a7 */ /* 0x0000620008000146 */
[----:B------:R-:W-:Y:S05]  /*1800*/  @!P1 BRA `(.L_x_20) ;  /* 0x0000000000049947 */ /* 0x000fea0003800000 */
[----:B------:R-:W-:Y:S01]  /*1810*/  BPT.TRAP 0x1 ;  /* 0x000000040000795c */ /* 0x000fe20000300000 */
.L_x_20:
[----:B-1----:R-:W-:Y:S05]  /*1820*/  @P0 BRA `(.L_x_21) ;  /* 0x0000000000080947 */ /* 0x002fea0003800000 */
[----:B------:R-:W1:Y:S02]  /*1830*/  SYNCS.PHASECHK.TRANS64.TRYWAIT P0, [UR6], R8 ;  /* 0x00000008ff0075a7 */ /* 0x000e640008000146 */
[----:B-1----:R-:W-:Y:S05]  /*1840*/  @!P0 BRA `(.L_x_22) ;  /* 0x0000006800b48947 */ /* 0x002fea0003800000 */
.L_x_21:
[----:B------:R-:W-:Y:S01]  /*1850*/  UIADD3 UR6, UR10, 0x22200, URZ ;  /* 0x000222000a067890 */ /* 0x000fe2000fffe03f */
[----:B------:R-:W-:Y:S01]  /*1860*/  WARPGROUP.ARRIVE ;  /* 0x00000000000079c5 */ /* 0x000fe20000000000 */
[----:B------:R-:W-:Y:S01]  /*1870*/  ULOP3.LUT UR7, UR11, 0x10000, URZ, 0xfc, !UPT ;  /* 0x000100000b077892 */ /* 0x000fe2000f8efc3f */
[----:B------:R-:W-:Y:S01]  /*1880*/  CS2R R14, SRZ ;  /* 0x00000000000e7805 */ /* 0x000fe2000001ff00 */
[----:B------:R-:W-:Y:S01]  /*1890*/  USHF.R.U32.HI UR6, URZ, 0x4, UR6 ;  /* 0x000000043f067899 */ /* 0x000fe20008011606 */
[----:B------:R-:W-:Y:S01]  /*18a0*/  IMAD.MOV.U32 R13, RZ, RZ, RZ ;  /* 0x000000ffff0d7224 */ /* 0x000fe200078e00ff */
[----:B------:R-:W-:Y:S01]  /*18b0*/  ULEA UR7, UR5, UR7, 0x9 ;  /* 0x0000000705077291 */ /* 0x000fe2000f8e483f */
[----:B------:R-:W-:Y:S01]  /*18c0*/  CS2R R16, SRZ ;  /* 0x0000000000107805 */ /* 0x000fe2000001ff00 */
[----:B------:R-:W-:Y:S01]  /*18d0*/  ULOP3.LUT UR6, UR6, 0x3fff, URZ, 0xc0, !UPT ;  /* 0x00003fff06067892 */ /* 0x000fe2000f8ec03f */
[----:B------:R-:W-:Y:S01]  /*18e0*/  CS2R R18, SRZ ;  /* 0x0000000000127805 */ /* 0x000fe2000001ff00 */
[----:B------:R-:W-:Y:S01]  /*18f0*/  UMOV UR13, 0x80000020 ;  /* 0x80000020000d7882 */ /* 0x000fe20000000000 */
[----:B------:R-:W-:Y:S01]  /*1900*/  UMOV UR15, 0x80000020 ;  /* 0x80000020000f7882 */ /* 0x000fe20000000000 */
[----:B------:R-:W-:Y:S01]  /*1910*/  ULOP3.LUT UR6, UR6, 0x10000, URZ, 0xfc, !UPT ;  /* 0x0001000006067892 */ /* 0x000fe2000f8efc3f */
[----:B------:R-:W-:Y:S01]  /*1920*/  CS2R R20, SRZ ;  /* 0x0000000000147805 */ /* 0x000fe2000001ff00 */
[----:B------:R-:W-:Y:S01]  /*1930*/  UMOV UR12, UR7 ;  /* 0x00000007000c7c82 */ /* 0x000fe20008000000 */
[----:B------:R-:W-:Y:S01]  /*1940*/  CS2R R64, SRZ ;  /* 0x0000000000407805 */ /* 0x000fe2000001ff00 */
[----:B------:R-:W-:Y:S01]  /*1950*/  UIMAD UR8, UR5, 0x140, UR6 ;  /* 0x00000140050878a4 */ /* 0x000fe2000f8e0206 */
[----:B------:R-:W-:-:S02]  /*1960*/  CS2R R66, SRZ ;  /* 0x0000000000427805 */ /* 0x000fc4000001ff00 */
[----:B------:R-:W-:Y:S02]  /*1970*/  CS2R R68, SRZ ;  /* 0x0000000000447805 */ /* 0x000fe4000001ff00 */
[----:B------:R-:W-:Y:S01]  /*1980*/  CS2R R70, SRZ ;  /* 0x0000000000467805 */ /* 0x000fe2000001ff00 */
[----:B------:R-:W-:Y:S01]  /*1990*/  UIADD3 UR6, UR8, 0x40, URZ ;  /* 0x0000004008067890 */ /* 0x000fe2000fffe03f */
[----:B------:R-:W-:Y:S01]  /*19a0*/  CS2R R72, SRZ ;  /* 0x0000000000487805 */ /* 0x000fe2000001ff00 */
[----:B------:R-:W-:Y:S01]  /*19b0*/  UIADD3 UR16, UR8, 0x80, URZ ;  /* 0x0000008008107890 */ /* 0x000fe2000fffe03f */
[----:B------:R-:W-:Y:S01]  /*19c0*/  CS2R R74, SRZ ;  /* 0x00000000004a7805 */ /* 0x000fe2000001ff00 */
[----:B------:R-:W-:Y:S01]  /*19d0*/  UMOV UR14, UR8 ;  /* 0x00000008000e7c82 */ /* 0x000fe20008000000 */
[----:B------:R-:W-:Y:S01]  /*19e0*/  CS2R R76, SRZ ;  /* 0x00000000004c7805 */ /* 0x000fe2000001ff00 */
[----:B------:R-:W-:Y:S01]  /*19f0*/  QGMMA.64x16x32.F32.E4M3.E4M3 R56, gdesc[UR12], RZ, !UPT ;  /* 0x002000000c3879f3 */ /* 0x000fe2000c7008ff */
[----:B------:R-:W-:Y:S01]  /*1a00*/  UMOV UR14, UR6 ;  /* 0x00000006000e7c82 */ /* 0x000fe20008000000 */
[----:B------:R-:W-:Y:S01]  /*1a10*/  UMOV UR15, 0x80000020 ;  /* 0x80000020000f7882 */ /* 0x000fe20000000000 */
[----:B------:R-:W-:Y:S01]  /*1a20*/  UIADD3 UR6, UR8, 0xc0, URZ ;  /* 0x000000c008067890 */ /* 0x000fe2000fffe03f */
[----:B------:R-:W-:Y:S01]  /*1a30*/  QGMMA.64x16x32.F32.E4M3.E4M3 R48, gdesc[UR12], RZ, !UPT ;  /* 0x002000000c3079f3 */ /* 0x000fe2000c7008ff */
[----:B------:R-:W-:Y:S01]  /*1a40*/  UMOV UR14, UR16 ;  /* 0x00000010000e7c82 */ /* 0x000fe20008000000 */
[----:B------:R-:W-:Y:S01]  /*1a50*/  UMOV UR15, 0x80000020 ;  /* 0x80000020000f7882 */ /* 0x000fe20000000000 */
[----:B------:R-:W-:Y:S01]  /*1a60*/  UIADD3 UR16, UR8, 0x100, URZ ;  /* 0x0000010008107890 */ /* 0x000fe2000fffe03f */
[----:B------:R-:W-:Y:S01]  /*1a70*/  QGMMA.64x16x32.F32.E4M3.E4M3 R40, gdesc[UR12], RZ, !UPT ;  /* 0x002000000c2879f3 */ /* 0x000fe2000c7008ff */
[----:B------:R-:W-:Y:S01]  /*1a80*/  UMOV UR15, 0x80000020 ;  /* 0x80000020000f7882 */ /* 0x000fe20000000000 */
[----:B------:R-:W-:Y:S01]  /*1a90*/  UMOV UR14, UR6 ;  /* 0x00000006000e7c82 */ /* 0x000fe20008000000 */
[----:B------:R-:W-:Y:S01]  /*1aa0*/  UMOV UR6, 0x2 ;  /* 0x0000000200067882 */ /* 0x000fe20000000000 */
[----:B------:R-:W-:Y:S01]  /*1ab0*/  QGMMA.64x16x32.F32.E4M3.E4M3 R32, gdesc[UR12], RZ, !UPT ;  /* 0x002000000c2079f3 */ /* 0x000fe2000c7008ff */
[----:B------:R-:W-:Y:S01]  /*1ac0*/  UMOV UR15, 0x80000020 ;  /* 0x80000020000f7882 */ /* 0x000fe20000000000 */
[----:B------:R-:W-:Y:S01]  /*1ad0*/  UMOV UR14, UR16 ;  /* 0x00000010000e7c82 */ /* 0x000fe20008000000 */
[----:B------:R-:W-:Y:S01]  /*1ae0*/  UIADD3 UR16, UR8, 0x82, URZ ;  /* 0x0000008208107890 */ /* 0x000fe2000fffe03f */
[----:B------:R-:W-:Y:S01]  /*1af0*/  QGMMA.64x16x32.F32.E4M3.E4M3 R24, gdesc[UR12], RZ, !UPT ;  /* 0x002000000c1879f3 */ /* 0x000fe2000c7008ff */
[----:B------:R-:W-:Y:S01]  /*1b00*/  UIADD3 UR12, UR7, 0x2, URZ ;  /* 0x00000002070c7890 */ /* 0x000fe2000fffe03f */
[----:B------:R-:W-:Y:S01]  /*1b10*/  CS2R R78, SRZ ;  /* 0x00000000004e7805 */ /* 0x000fe2000001ff00 */
[----:B------:R-:W-:Y:S01]  /*1b20*/  UIADD3 UR14, UR8, 0x2, URZ ;  /* 0x00000002080e7890 */ /* 0x000fe2000fffe03f */
[----:B------:R-:W-:Y:S01]  /*1b30*/  CS2R R80, SRZ ;  /* 0x0000000000507805 */ /* 0x000fe2000001ff00 */
[----:B------:R-:W-:Y:S01]  /*1b40*/  UIADD3 UR7, UR8, 0x42, URZ ;  /* 0x0000004208077890 */ /* 0x000fe2000fffe03f */
[----:B------:R-:W-:Y:S01]  /*1b50*/  CS2R R82, SRZ ;  /* 0x0000000000527805 */ /* 0x000fe2000001ff00 */
[----:B------:R-:W-:Y:S01]  /*1b60*/  UMOV UR13, 0x80000020 ;  /* 0x80000020000d7882 */ /* 0x000fe20000000000 */
[----:B------:R-:W-:Y:S01]  /*1b70*/  UMOV UR15, 0x80000020 ;  /* 0x80000020000f7882 */ /* 0x000fe20000000000 */
[----:B------:R-:W-:Y:S01]  /*1b80*/  CS2R R84, SRZ ;  /* 0x0000000000547805 */ /* 0x000fe2000001ff00 */
[----:B------:R-:W-:Y:S01]  /*1b90*/  IMAD.MOV.U32 R86, RZ, RZ, RZ ;  /* 0x000000ffff567224 */ /* 0x000fe200078e00ff */
[----:B------:R-:W-:-:S02]  /*1ba0*/  CS2R R88, SRZ ;  /* 0x0000000000587805 */ /* 0x000fc4000001ff00 */
[----:B------:R-:W-:Y:S02]  /*1bb0*/  CS2R R90, SRZ ;  /* 0x00000000005a7805 */ /* 0x000fe4000001ff00 */
[----:B------:R-:W-:Y:S02]  /*1bc0*/  CS2R R92, SRZ ;  /* 0x00000000005c7805 */ /* 0x000fe4000001ff00 */
[----:B------:R-:W-:Y:S01]  /*1bd0*/  CS2R R94, SRZ ;  /* 0x00000000005e7805 */ /* 0x000fe2000001ff00 */
[----:B------:R-:W-:Y:S01]  /*1be0*/  QGMMA.64x16x32.F32.E4M3.E4M3 R56, gdesc[UR12], R56 ;  /* 0x002000000c3879f3 */ /* 0x000fe20008700838 */
[----:B------:R-:W-:Y:S01]  /*1bf0*/  UMOV UR14, UR7 ;  /* 0x00000007000e7c82 */ /* 0x000fe20008000000 */
[----:B------:R-:W-:Y:S01]  /*1c00*/  UIADD3 UR7, UR8, 0xc2, URZ ;  /* 0x000000c208077890 */ /* 0x000fe2000fffe03f */
[----:B------:R-:W-:Y:S01]  /*1c10*/  UMOV UR15, 0x80000020 ;  /* 0x80000020000f7882 */ /* 0x000fe20000000000 */
[----:B------:R-:W-:Y:S01]  /*1c20*/  UIADD3 UR8, UR8, 0x102, URZ ;  /* 0x0000010208087890 */ /* 0x000fe2000fffe03f */
[----:B------:R-:W-:Y:S01]  /*1c30*/  QGMMA.64x16x32.F32.E4M3.E4M3 R48, gdesc[UR12], R48 ;  /* 0x002000000c3079f3 */ /* 0x000fe20008700830 */
[----:B------:R-:W-:Y:S01]  /*1c40*/  UMOV UR14, UR16 ;  /* 0x00000010000e7c82 */ /* 0x000fe20008000000 */
[----:B------:R-:W-:-:S02]  /*1c50*/  UMOV UR15, 0x80000020 ;  /* 0x80000020000f7882 */ /* 0x000fc40000000000 */
[----:B------:R-:W-:Y:S01]  /*1c60*/  QGMMA.64x16x32.F32.E4M3.E4M3 R40, gdesc[UR12], R40 ;  /* 0x002000000c2879f3 */ /* 0x000fe20008700828 */
[----:B------:R-:W-:Y:S01]  /*1c70*/  UMOV UR14, UR7 ;  /* 0x00000007000e7c82 */ /* 0x000fe20008000000 */
[----:B------:R-:W-:Y:S01]  /*1c80*/  ULDC UR7, c[0x0][0x50c] ;  /* 0x0001430000077ab9 */ /* 0x000fe20000000800 */
[----:B------:R-:W-:Y:S01]  /*1c90*/  UMOV UR15, 0x80000020 ;  /* 0x80000020000f7882 */ /* 0x000fe20000000000 */
[----:B------:R-:W-:Y:S01]  /*1ca0*/  UISETP.NE.AND UP0, UPT, UR7, 0x2, UPT ;  /* 0x000000020700788c */ /* 0x000fe2000bf05270 */
[----:B------:R-:W-:Y:S01]  /*1cb0*/  QGMMA.64x16x32.F32.E4M3.E4M3 R32, gdesc[UR12], R32 ;  /* 0x002000000c2079f3 */ /* 0x000fe20008700820 */
[----:B------:R-:W-:Y:S01]  /*1cc0*/  UMOV UR14, UR8 ;  /* 0x00000008000e7c82 */ /* 0x000fe20008000000 */
[----:B------:R-:W-:Y:S01]  /*1cd0*/  UMOV UR15, 0x80000020 ;  /* 0x80000020000f7882 */ /* 0x000fe20000000000 */
[----:B------:R-:W-:Y:S01]  /*1ce0*/  USEL UR7, URZ, 0x1, UP0 ;  /* 0x000000013f077887 */ /* 0x000fe20008000000 */
[----:B------:R-:W-:Y:S05]  /*1cf0*/  QGMMA.64x16x32.F32.E4M3.E4M3 R24, gdesc[UR12], R24, gsb0 ;  /* 0x002000000c1879f3 */ /* 0x000fea0008000818 */
[----:B------:R-:W-:-:S13]  /*1d00*/  ISETP.NE.AND P0, PT, RZ, UR7, PT ;  /* 0x00000007ff007c0c */ /* 0x000fda000bf05270 */
[----:B------:R-:W-:Y:S05]  /*1d10*/  @!P0 BRA `(.L_x_23) ;  /* 0x0000000000a88947 */ /* 0x000fea0003800000 */
[----:B------:R-:W-:Y:S02]  /*1d20*/  WARPGROUP.DEPBAR.LE gsb0, 0x0 ;  /* 0x00008000000079c5 */ /* 0x000fe40000010000 */
[----:B------:R-:W-:-:S01]  /*1d30*/  FADD R95, RZ, R56 ;  /* 0x00000038ff5f7221 */ /* 0x000fc20000000000 */
[----:B------:R-:W-:Y:S01]  /*1d40*/  FADD R94, RZ, R57 ;  /* 0x00000039ff5e7221 */ /* 0x000fe20000000000 */
        /* <DEDUP_REMOVED lines=38> */
[----:B------:R-:W-:-:S06]  /*1fb0*/  UMOV UR6, URZ ;  /* 0x0000003f00067c82 */ /* 0x000fcc0008000000 */
.L_x_23:
[----:B------:R-:W-:-:S04]  /*1fc0*/  UIADD3 UR12, UR5, 0x1, URZ ;  /* 0x00000001050c7890 */ /* 0x000fc8000fffe03f */
[----:B------:R-:W-:-:S04]  /*1fd0*/  UISETP.NE.AND UP0, UPT, UR12, 0x11, UPT ;  /* 0x000000110c00788c */ /* 0x000fc8000bf05270 */
[----:B------:R-:W-:Y:S02]  /*1fe0*/  USEL UR8, URZ, 0x1, UP0 ;  /* 0x000000013f087887 */ /* 0x000fe40008000000 */
[----:B------:R-:W-:Y:S02]  /*1ff0*/  USEL UR12, UR12, URZ, UP0 ;  /* 0x0000003f0c0c7287 */ /* 0x000fe40008000000 */
[----:B------:R-:W-:-:S06]  /*2000*/  ULOP3.LUT UR8, UR4, UR8, URZ, 0x3c, !UPT ;  /* 0x0000000804087292 */ /* 0x000fcc000f8e3c3f */
[----:B------:R-:W-:Y:S01]  /*2010*/  IMAD.U32 R97, RZ, RZ, UR8 ;  /* 0x00000008ff617e24 */ /* 0x000fe2000f8e00ff */
[----:B------:R-:W-:-:S06]  /*2020*/  UMOV UR8, 0x1 ;  /* 0x0000000100087882 */ /* 0x000fcc0000000000 */
.L_x_18:
[----:B------:R-:W-:-:S04]  /*2030*/  UISETP.LT.AND UP0, UPT, UR9, 0x1, UPT ;  /* 0x000000010900788c */ /* 0x000fc8000bf01270 */
[----:B------:R-:W-:-:S04]  /*2040*/  USEL UR13, UR9, 0x1, UP0 ;  /* 0x00000001090d7887 */ /* 0x000fc80008000000 */
[----:B------:R-:W-:-:S04]  /*2050*/  UIADD3 UR13, UR9, -UR13, URZ ;  /* 0x8000000d090d7290 */ /* 0x000fc8000fffe03f */
[----:B------:R-:W-:-:S06]  /*2060*/  UISETP.GE.AND UP0, UPT, UR13, 0x1, UPT ;  /* 0x000000010d00788c */ /* 0x000fcc000bf06270 */
[----:B------:R-:W-:-:S13]  /*2070*/  PLOP3.LUT P0, PT, PT, PT, UP0, 0x80, 0x0 ;  /* 0x000000000000781c */ /* 0x000fda0003f0f008 */
[----:B------:R-:W-:Y:S05]  /*2080*/  @!P0 BRA `(.L_x_24) ;  /* 0x0000000800388947 */ /* 0x000fea0003800000 */
[----:B01----:R-:W-:Y:S01]  /*2090*/  IMAD.U32 R8, RZ, RZ, UR13 ;  /* 0x0000000dff087e24 */ /* 0x003fe2000f8e00ff */
[----:B------:R-:W-:Y:S01]  /*20a0*/  ULDC UR15, c[0x0][0x50c] ;  /* 0x00014300000f7ab9 */ /* 0x000fe20000000800 */
[----:B------:R-:W-:-:S07]  /*20b0*/  IMAD.U32 R9, RZ, RZ, UR5 ;  /* 0x00000005ff097e24 */ /* 0x000fce000f8e00ff */
.L_x_32:
[----:B------:R-:W-:-:S13]  /*20c0*/  ISETP.NE.AND P1, PT, R96, 0x3, PT ;  /* 0x000000036000780c */ /* 0x000fda0003f25270 */
[----:B------:R-:W-:Y:S05]  /*20d0*/  @!P1 BRA `(.L_x_25) ;  /* 0x0000000000049947 */ /* 0x000fea0003800000 */
[----:B------:R-:W-:Y:S01]  /*20e0*/  BPT.TRAP 0x1 ;  /* 0x000000040000795c */ /* 0x000fe20000300000 */
.L_x_25:
[----:B------:R-:W0:Y:S01]  /*20f0*/  S2UR UR13, SR_CgaCtaId ;  /* 0x00000000000d79c3 */ /* 0x000e220000008800 */
[----:B------:R-:W-:Y:S01]  /*2100*/  UMOV UR10, 0x400 ;  /* 0x00000400000a7882 */ /* 0x000fe20000000000 */
[----:B------:R-:W-:Y:S01]  /*2110*/  SHF.L.U32 R10, R97, 0x1f, RZ ;  /* 0x0000001f610a7819 */ /* 0x000fe200000006ff */
[----:B0-----:R-:W-:-:S04]  /*2120*/  ULEA UR10, UR13, UR10, 0x18 ;  /* 0x0000000a0d0a7291 */ /* 0x001fc8000f8ec03f */
[----:B------:R-:W-:-:S09]  /*2130*/  ULEA UR13, UR12, UR10, 0x3 ;  /* 0x0000000a0c0d7291 */ /* 0x000fd2000f8e183f */
[----:B------:R0:W1:Y:S01]  /*2140*/  SYNCS.PHASECHK.TRANS64.TRYWAIT P0, [UR13], R10 ;  /* 0x0000000aff0075a7 */ /* 0x000062000800014d */
[----:B------:R-:W-:Y:S05]  /*2150*/  @!P1 BRA `(.L_x_26) ;  /* 0x0000000000049947 */ /* 0x000fea0003800000 */
[----:B------:R-:W-:Y:S01]  /*2160*/  BPT.TRAP 0x1 ;  /* 0x000000040000795c */ /* 0x000fe20000300000 */
.L_x_26:
[----:B-1----:R-:W-:Y:S05]  /*2170*/  @P0 BRA `(.L_x_27) ;  /* 0x0000000000080947 */ /* 0x002fea0003800000 */
[----:B------:R-:W1:Y:S02]  /*2180*/  SYNCS.PHASECHK.TRANS64.TRYWAIT P0, [UR13], R10 ;  /* 0x0000000aff0075a7 */ /* 0x000e64000800014d */
[----:B-1----:R-:W-:Y:S05]  /*2190*/  @!P0 BRA `(.L_x_28) ;  /* 0x0000006000788947 */ /* 0x002fea0003800000 */
.L_x_27:
[----:B------:R-:W-:Y:S01]  /*21a0*/  UIADD3 UR13, UR10, 0x22200, URZ ;  /* 0x000222000a0d7890 */ /* 0x000fe2000fffe03f */
[----:B------:R-:W-:Y:S01]  /*21b0*/  WARPGROUP.ARRIVE ;  /* 0x00000000000079c5 */ /* 0x000fe20000000000 */
[----:B------:R-:W-:Y:S02]  /*21c0*/  UISETP.NE.AND UP0, UPT, UR7, URZ, UPT ;  /* 0x0000003f0700728c */ /* 0x000fe4000bf05270 */
[----:B------:R-:W-:Y:S02]  /*21d0*/  USHF.R.U32.HI UR13, URZ, 0x4, UR13 ;  /* 0x000000043f0d7899 */ /* 0x000fe4000801160d */
[----:B------:R-:W-:Y:S02]  /*21e0*/  USEL UR8, UR8, URZ, !UP0 ;  /* 0x0000003f08087287 */ /* 0x000fe4000c000000 */
[----:B------:R-:W-:Y:S02]  /*21f0*/  ULOP3.LUT UR13, UR13, 0x3fff, URZ, 0xc0, !UPT ;  /* 0x00003fff0d0d7892 */ /* 0x000fe4000f8ec03f */
[----:B------:R-:W-:-:S02]  /*2200*/  ULOP3.LUT UR7, UR11, 0x10000, URZ, 0xfc, !UPT ;  /* 0x000100000b077892 */ /* 0x000fc4000f8efc3f */
[----:B------:R-:W-:Y:S02]  /*2210*/  ULOP3.LUT UR13, UR13, 0x10000, URZ, 0xfc, !UPT ;  /* 0x000100000d0d7892 */ /* 0x000fe4000f8efc3f */
[----:B------:R-:W-:Y:S02]  /*2220*/  UISETP.NE.U32.AND UP0, UPT, UR8, URZ, UPT ;  /* 0x0000003f0800728c */ /* 0x000fe4000bf05070 */
[----:B------:R-:W-:Y:S02]  /*2230*/  UIMAD UR8, UR12, 0x140, UR13 ;  /* 0x000001400c0878a4 */ /* 0x000fe4000f8e020d */
[----:B------:R-:W-:Y:S02]  /*2240*/  ULEA UR7, UR12, UR7, 0x9 ;  /* 0x000000070c077291 */ /* 0x000fe4000f8e483f */
[----:B------:R-:W-:Y:S02]  /*2250*/  UIADD3 UR13, UR8, 0x40, URZ ;  /* 0x00000040080d7890 */ /* 0x000fe4000fffe03f */
[----:B------:R-:W-:Y:S01]  /*2260*/  UIADD3 UR22, UR8, 0x80, URZ ;  /* 0x0000008008167890 */ /* 0x000fe2000fffe03f */
[----:B------:R-:W-:-:S02]  /*2270*/  UMOV UR17, 0x80000020 ;  /* 0x8000002000117882 */ /* 0x000fc40000000000 */
[----:B------:R-:W-:Y:S01]  /*2280*/  UMOV UR16, UR7 ;  /* 0x0000000700107c82 */ /* 0x000fe20008000000 */
[----:B------:R-:W-:Y:S01]  /*2290*/  UMOV UR18, UR8 ;  /* 0x0000000800127c82 */ /* 0x000fe20008000000 */
[----:B------:R-:W-:Y:S01]  /*22a0*/  UMOV UR19, 0x80000020 ;  /* 0x8000002000137882 */ /* 0x000fe20000000000 */
[----:B------:R-:W-:Y:S01]  /*22b0*/  UIADD3 UR14, UR8, 0xc0, URZ ;  /* 0x000000c0080e7890 */ /* 0x000fe2000fffe03f */
[----:B------:R-:W-:Y:S01]  /*22c0*/  QGMMA.64x16x32.F32.E4M3.E4M3 R56, gdesc[UR16], R56, UP0 ;  /* 0x00200000103879f3 */ /* 0x000fe2000bf00838 */
[----:B------:R-:W-:Y:S01]  /*22d0*/  UMOV UR18, UR13 ;  /* 0x0000000d00127c82 */ /* 0x000fe20008000000 */
[----:B------:R-:W-:Y:S01]  /*22e0*/  UMOV UR19, 0x80000020 ;  /* 0x8000002000137882 */ /* 0x000fe20000000000 */
[----:B------:R-:W-:Y:S01]  /*22f0*/  UIADD3 UR13, UR8, 0x100, URZ ;  /* 0x00000100080d7890 */ /* 0x000fe2000fffe03f */
[----:B------:R-:W-:Y:S01]  /*2300*/  QGMMA.64x16x32.F32.E4M3.E4M3 R48, gdesc[UR16], R48, UP0 ;  /* 0x00200000103079f3 */ /* 0x000fe2000bf00830 */
[----:B------:R-:W-:Y:S01]  /*2310*/  UMOV UR20, UR16 ;  /* 0x0000001000147c82 */ /* 0x000fe20008000000 */
[----:B------:R-:W-:Y:S01]  /*2320*/  UMOV UR21, UR17 ;  /* 0x0000001100157c82 */ /* 0x000fe20008000000 */
[----:B------:R-:W-:Y:S01]  /*2330*/  UMOV UR23, 0x80000020 ;  /* 0x8000002000177882 */ /* 0x000fe20000000000 */
[----:B------:R-:W-:Y:S01]  /*2340*/  UMOV UR18, UR14 ;  /* 0x0000000e00127c82 */ /* 0x000fe20008000000 */
[----:B------:R-:W-:Y:S01]  /*2350*/  QGMMA.64x16x32.F32.E4M3.E4M3 R40, gdesc[UR20], R40, UP0 ;  /* 0x00200000142879f3 */ /* 0x000fe2000bf00828 */
[----:B------:R-:W-:Y:S01]  /*2360*/  UMOV UR19, 0x80000020 ;  /* 0x8000002000137882 */ /* 0x000fe20000000000 */
[----:B------:R-:W-:-:S02]  /*2370*/  UIADD3 UR22, UR8, 0x42, URZ ;  /* 0x0000004208167890 */ /* 0x000fc4000fffe03f */
[----:B------:R-:W-:Y:S01]  /*2380*/  QGMMA.64x16x32.F32.E4M3.E4M3 R32, gdesc[UR16], R32, UP0 ;  /* 0x00200000102079f3 */ /* 0x000fe2000bf00820 */
[----:B------:R-:W-:Y:S01]  /*2390*/  UMOV UR18, UR13 ;  /* 0x0000000d00127c82 */ /* 0x000fe20008000000 */
[----:B------:R-:W-:Y:S01]  /*23a0*/  UMOV UR19, 0x80000020 ;  /* 0x8000002000137882 */ /* 0x000fe20000000000 */
[----:B------:R-:W-:Y:S01]  /*23b0*/  UIADD3 UR13, UR8, 0xc2, URZ ;  /* 0x000000c2080d7890 */ /* 0x000fe2000fffe03f */
[----:B------:R-:W-:Y:S01]  /*23c0*/  QGMMA.64x16x32.F32.E4M3.E4M3 R24, gdesc[UR16], R24, UP0 ;  /* 0x00200000101879f3 */ /* 0x000fe2000bf00818 */
[----:B------:R-:W-:Y:S02]  /*23d0*/  UIADD3 UR16, UR7, 0x2, URZ ;  /* 0x0000000207107890 */ /* 0x000fe4000fffe03f */
[----:B------:R-:W-:Y:S02]  /*23e0*/  UIADD3 UR18, UR8, 0x2, URZ ;  /* 0x0000000208127890 */ /* 0x000fe4000fffe03f */
[----:B------:R-:W-:Y:S01]  /*23f0*/  UIADD3 UR7, UR8, 0x82, URZ ;  /* 0x0000008208077890 */ /* 0x000fe2000fffe03f */
[----:B------:R-:W-:Y:S01]  /*2400*/  UMOV UR17, 0x80000020 ;  /* 0x8000002000117882 */ /* 0x000fe20000000000 */
[----:B------:R-:W-:Y:S01]  /*2410*/  UMOV UR19, 0x80000020 ;  /* 0x8000002000137882 */ /* 0x000fe20000000000 */
[----:B------:R-:W-:Y:S01]  /*2420*/  UMOV UR20, UR16 ;  /* 0x0000001000147c82 */ /* 0x000fe20008000000 */
[----:B------:R-:W-:Y:S01]  /*2430*/  UMOV UR21, UR17 ;  /* 0x0000001100157c82 */ /* 0x000fe20008000000 */
[----:B------:R-:W-:Y:S01]  /*2440*/  UMOV UR23, 0x80000020 ;  /* 0x8000002000177882 */ /* 0x000fe20000000000 */
[----:B------:R-:W-:-:S02]  /*2450*/  UIADD3 UR8, UR8, 0x102, URZ ;  /* 0x0000010208087890 */ /* 0x000fc4000fffe03f */
[----:B------:R-:W-:-:S04]  /*2460*/  UIADD3 UR6, UR6, 0x2, URZ ;  /* 0x0000000206067890 */ /* 0x000fc8000fffe03f */
[----:B------:R-:W-:Y:S01]  /*2470*/  UISETP.NE.AND UP0, UPT, UR6, UR15, UPT ;  /* 0x0000000f0600728c */ /* 0x000fe2000bf05270 */
[----:B------:R-:W-:Y:S01]  /*2480*/  QGMMA.64x16x32.F32.E4M3.E4M3 R56, gdesc[UR16], R56 ;  /* 0x00200000103879f3 */ /* 0x000fe20008700838 */
[----:B------:R-:W-:Y:S01]  /*2490*/  UMOV UR18, UR7 ;  /* 0x0000000700127c82 */ /* 0x000fe20008000000 */
[----:B------:R-:W-:Y:S01]  /*24a0*/  UMOV UR19, 0x80000020 ;  /* 0x8000002000137882 */ /* 0x000fe20000000000 */
[----:B------:R-:W-:Y:S01]  /*24b0*/  USEL UR7, URZ, 0x1, UP0 ;  /* 0x000000013f077887 */ /* 0x000fe20008000000 */
[----:B------:R-:W-:Y:S04]  /*24c0*/  QGMMA.64x16x32.F32.E4M3.E4M3 R48, gdesc[UR20], R48 ;  /* 0x00200000143079f3 */ /* 0x000fe80008700830 */
[----:B------:R-:W-:Y:S01]  /*24d0*/  QGMMA.64x16x32.F32.E4M3.E4M3 R40, gdesc[UR16], R40 ;  /* 0x00200000102879f3 */ /* 0x000fe20008700828 */
[----:B------:R-:W-:Y:S01]  /*24e0*/  UMOV UR18, UR13 ;  /* 0x0000000d00127c82 */ /* 0x000fe20008000000 */
[----:B------:R-:W-:Y:S01]  /*24f0*/  UMOV UR19, 0x80000020 ;  /* 0x8000002000137882 */ /* 0x000fe20000000000 */
[----:B------:R-:W-:Y:S01]  /*2500*/  ISETP.NE.AND P0, PT, RZ, UR7, PT ;  /* 0x00000007ff007c0c */ /* 0x000fe2000bf05270 */
[----:B------:R-:W-:Y:S01]  /*2510*/  QGMMA.64x16x32.F32.E4M3.E4M3 R32, gdesc[UR16], R32 ;  /* 0x00200000102079f3 */ /* 0x000fe20008700820 */
[----:B------:R-:W-:Y:S01]  /*2520*/  UMOV UR18, UR8 ;  /* 0x0000000800127c82 */ /* 0x000fe20008000000 */
[----:B------:R-:W-:-:S02]  /*2530*/  UMOV UR19, 0x80000020 ;  /* 0x8000002000137882 */ /* 0x000fc40000000000 */
[----:B------:R-:W-:Y:S03]  /*2540*/  QGMMA.64x16x32.F32.E4M3.E4M3 R24, gdesc[UR16], R24, gsb0 ;  /* 0x00200000101879f3 */ /* 0x000fe60008000818 */
[----:B------:R-:W-:-:S05]  /*2550*/  WARPGROUP.DEPBAR.LE gsb0, 0x1 ;  /* 0x00008000000079c5 */ /* 0x000fca0000010100 */
[----:B------:R-:W-:Y:S05]  /*2560*/  @!P0 BRA `(.L_x_29) ;  /* 0x0000000000a88947 */ /* 0x000fea0003800000 */
[----:B------:R-:W-:Y:S02]  /*2570*/  WARPGROUP.DEPBAR.LE gsb0, 0x0 ;  /* 0x00008000000079c5 */ /* 0x000fe40000010000 */
[----:B------:R-:W-:-:S01]  /*2580*/  FADD R95, R56, R95 ;  /* 0x0000005f385f7221 */ /* 0x000fc20000000000 */
[----:B------:R-:W-:Y:S01]  /*2590*/  FADD R94, R57, R94 ;  /* 0x0000005e395e7221 */ /* 0x000fe20000000000 */
        /* <DEDUP_REMOVED lines=38> */
[----:B------:R-:W-:-:S06]  /*2800*/  UMOV UR6, URZ ;  /* 0x0000003f00067c82 */ /* 0x000fcc0008000000 */
.L_x_29:
[----:B------:R-:W-:Y:S05]  /*2810*/  @!P1 BRA `(.L_x_30) ;  /* 0x0000000000049947 */ /* 0x000fea0003800000 */
[----:B------:R-:W-:Y:S01]  /*2820*/  BPT.TRAP 0x1 ;  /* 0x000000040000795c */ /* 0x000fe20000300000 */
.L_x_30:
[----:B------:R-:W-:-:S13]  /*2830*/  ISETP.NE.AND P0, PT, R6, RZ, PT ;  /* 0x000000ff0600720c */ /* 0x000fda0003f05270 */
[----:B01----:R-:W-:-:S05]  /*2840*/  @P0 LEA R10, R9, UR10, 0x3 ;  /* 0x0000000a090a0c11 */ /* 0x003fca000f8e18ff */
[----:B------:R-:W-:-:S05]  /*2850*/  @P0 VIADD R10, R10, 0x88 ;  /* 0x000000880a0a0836 */ /* 0x000fca0000000000 */
[----:B------:R-:W-:-:S04]  /*2860*/  @P0 PRMT R10, R5, 0x654, R10 ;  /* 0x00000654050a0816 */ /* 0x000fc8000000000a */
[----:B------:R0:W-:Y:S01]  /*2870*/  @P0 SYNCS.ARRIVE.TRANS64.RED.A1T0 RZ, [R10+URZ], RZ ;  /* 0x000000ff0aff09a7 */ /* 0x0001e2000810043f */
[----:B------:R-:W-:-:S13]  /*2880*/  ISETP.GT.U32.AND P0, PT, R4, 0x1, PT ;  /* 0x000000010400780c */ /* 0x000fda0003f04070 */
[----:B0-----:R-:W-:Y:S05]  /*2890*/  @P0 BRA `(.L_x_31) ;  /* 0x0000000000040947 */ /* 0x001fea0003800000 */
[----:B------:R-:W-:Y:S01]  /*28a0*/  BPT.TRAP 0x1 ;  /* 0x000000040000795c */ /* 0x000fe20000300000 */
.L_x_31:
[----:B------:R-:W-:Y:S01]  /*28b0*/  UIADD3 UR12, UR12, 0x1, URZ ;  /* 0x000000010c0c7890 */ /* 0x000fe2000fffe03f */
[C---:B------:R-:W-:Y:S01]  /*28c0*/  ISETP.GT.AND P1, PT, R8.reuse, 0x1, PT ;  /* 0x000000010800780c */ /* 0x040fe20003f24270 */
[----:B------:R-:W-:Y:S02]  /*28d0*/  VIADD R9, R9, 0x1 ;  /* 0x0000000109097836 */ /* 0x000fe40000000000 */
[----:B------:R-:W-:Y:S01]  /*28e0*/  UISETP.NE.AND UP0, UPT, UR12, 0x11, UPT ;  /* 0x000000110c00788c */ /* 0x000fe2000bf05270 */
[----:B------:R-:W-:Y:S02]  /*28f0*/  VIADD R8, R8, 0xffffffff ;  /* 0xffffffff08087836 */ /* 0x000fe40000000000 */
[C---:B------:R-:W-:Y:S01]  /*2900*/  ISETP.NE.AND P0, PT, R9.reuse, 0x11, PT ;  /* 0x000000110900780c */ /* 0x040fe20003f05270 */
[----:B------:R-:W-:Y:S02]  /*2910*/  USEL UR8, URZ, 0x1, UP0 ;  /* 0x000000013f087887 */ /* 0x000fe40008000000 */
[----:B------:R-:W-:Y:S01]  /*2920*/  USEL UR12, UR12, URZ, UP0 ;  /* 0x0000003f0c0c7287 */ /* 0x000fe20008000000 */
[----:B------:R-:W-:-:S03]  /*2930*/  SEL R9, R9, RZ, P0 ;  /* 0x000000ff09097207 */ /* 0x000fc60000000000 */
[----:B------:R-:W-:Y:S01]  /*2940*/  LOP3.LUT R97, R97, UR8, RZ, 0x3c, !PT ;  /* 0x0000000861617c12 */ /* 0x000fe2000f8e3cff */
[----:B------:R-:W-:Y:S01]  /*2950*/  UMOV UR8, 0x1 ;  /* 0x0000000100087882 */ /* 0x000fe20000000000 */
[----:B------:R-:W-:Y:S06]  /*2960*/  @P1 BRA `(.L_x_32) ;  /* 0xfffffff400d41947 */ /* 0x000fec000383ffff */
.L_x_24:
[----:B------:R-:W-:Y:S01]  /*2970*/  UISETP.NE.AND UP0, UPT, UR6, URZ, UPT ;  /* 0x0000003f0600728c */ /* 0x000fe2000bf05270 */
[----:B01----:R-:W0:Y:S03]  /*2980*/  LDC R8, c[0x0][0x28c] ;  /* 0x0000a300ff087b82 */ /* 0x003e260000000800 */
[----:B------:R-:W-:-:S06]  /*2990*/  USEL UR6, URZ, 0x1, !UP0 ;  /* 0x000000013f067887 */ /* 0x000fcc000c000000 */
[----:B------:R-:W-:Y:S02]  /*29a0*/  ISETP.NE.AND P0, PT, RZ, UR6, PT ;  /* 0x00000006ff007c0c */ /* 0x000fe4000bf05270 */
[----:B0-----:R-:W-:-:S11]  /*29b0*/  ISETP.GE.AND P1, PT, R8, 0x1, PT ;  /* 0x000000010800780c */ /* 0x001fd60003f26270 */
[----:B------:R-:W-:Y:S05]  /*29c0*/  @!P0 BRA `(.L_x_33) ;  /* 0x0000000000a48947 */ /* 0x000fea0003800000 */
[----:B------:R-:W-:Y:S02]  /*29d0*/  WARPGROUP.DEPBAR.LE gsb0, 0x0 ;  /* 0x00008000000079c5 */ /* 0x000fe40000010000 */
[----:B------:R-:W-:Y:S01]  /*29e0*/  FADD R95, R56, R95 ;  /* 0x0000005f385f7221 */ /* 0x000fe20000000000 */
        /* <DEDUP_REMOVED lines=38> */
[----:B------:R-:W-:-:S07]  /*2c50*/  FADD R14, R14, R31 ;  /* 0x0000001f0e0e7221 */ /* 0x000fce0000000000 */
.L_x_33:
[----:B------:R-:W-:Y:S02]  /*2c60*/  WARPGROUP.DEPBAR.LE gsb0, 0x0 ;  /* 0x00008000000079c5 */ /* 0x000fe40000010000 */
[----:B------:R-:W-:Y:S05]  /*2c70*/  @!P1 BRA `(.L_x_34) ;  /* 0x0000000000549947 */ /* 0x000fea0003800000 */
[----:B------:R-:W-:-:S13]  /*2c80*/  ISETP.NE.AND P0, PT, R96, 0x3, PT ;  /* 0x000000036000780c */ /* 0x000fda0003f05270 */
[----:B------:R-:W-:Y:S05]  /*2c90*/  @!P0 BRA `(.L_x_35) ;  /* 0x0000000000048947 */ /* 0x000fea0003800000 */
[----:B------:R-:W-:Y:S01]  /*2ca0*/  BPT.TRAP 0x1 ;  /* 0x000000040000795c */ /* 0x000fe20000300000 */
.L_x_35:
[----:B------:R-:W-:Y:S01]  /*2cb0*/  ISETP.NE.AND P0, PT, R6, RZ, PT ;  /* 0x000000ff0600720c */ /* 0x000fe20003f05270 */
[----:B------:R-:W-:Y:S01]  /*2cc0*/  BSSY B0, `(.L_x_36) ;  /* 0x000000e000007945 */ /* 0x000fe20003800000 */
[----:B------:R-:W-:-:S11]  /*2cd0*/  ISETP.GT.U32.AND P1, PT, R4, 0x1, PT ;  /* 0x000000010400780c */ /* 0x000fd60003f24070 */
[----:B------:R-:W-:Y:S05]  /*2ce0*/  @!P0 BRA `(.L_x_37) ;  /* 0x00000000002c8947 */ /* 0x000fea0003800000 */
[----:B------:R-:W-:-:S04]  /*2cf0*/  UISETP.LT.AND UP0, UPT, UR9, 0x1, UPT ;  /* 0x000000010900788c */ /* 0x000fc8000bf01270 */
[----:B------:R-:W-:-:S04]  /*2d00*/  USEL UR8, UR9, 0x1, UP0 ;  /* 0x0000000109087887 */ /* 0x000fc80008000000 */
[----:B------:R-:W-:-:S04]  /*2d10*/  UIADD3 UR8, UR5, UR9, -UR8 ;  /* 0x0000000905087290 */ /* 0x000fc8000fffe808 */
[----:B------:R-:W-:-:S04]  /*2d20*/  UIMAD.WIDE.U32 UR6, UR8, -0xf0f0f0f, URZ ;  /* 0xf0f0f0f1080678a5 */ /* 0x000fc8000f8e003f */
[----:B------:R-:W-:-:S04]  /*2d30*/  USHF.R.U32.HI UR6, URZ, 0x4, UR7 ;  /* 0x000000043f067899 */ /* 0x000fc80008011607 */
[----:B------:R-:W-:-:S04]  /*2d40*/  UIMAD UR8, UR6, -0x11, UR8 ;  /* 0xffffffef060878a4 */ /* 0x000fc8000f8e0208 */
[----:B------:R-:W-:-:S04]  /*2d50*/  ULEA UR8, UR8, UR10, 0x3 ;  /* 0x0000000a08087291 */ /* 0x000fc8000f8e183f */
[----:B------:R-:W-:-:S06]  /*2d60*/  UIADD3 UR8, UR8, 0x88, URZ ;  /* 0x0000008808087890 */ /* 0x000fcc000fffe03f */
[----:B------:R-:W-:-:S05]  /*2d70*/  IMAD.U32 R8, RZ, RZ, UR8 ;  /* 0x00000008ff087e24 */ /* 0x000fca000f8e00ff */
[----:B------:R-:W-:-:S04]  /*2d80*/  PRMT R8, R5, 0x654, R8 ;  /* 0x0000065405087816 */ /* 0x000fc80000000008 */
[----:B------:R0:W-:Y:S03]  /*2d90*/  SYNCS.ARRIVE.TRANS64.RED.A1T0 RZ, [R8+URZ], RZ ;  /* 0x000000ff08ff79a7 */ /* 0x0001e6000810043f */
.L_x_37:
[----:B------:R-:W-:Y:S05]  /*2da0*/  BSYNC B0 ;  /* 0x0000000000007941 */ /* 0x000fea0003800000 */
.L_x_36:
[----:B------:R-:W-:Y:S05]  /*2db0*/  @P1 BRA `(.L_x_34) ;  /* 0x0000000000041947 */ /* 0x000fea0003800000 */
[----:B------:R-:W-:Y:S01]  /*2dc0*/  BPT.TRAP 0x1 ;  /* 0x000000040000795c */ /* 0x000fe20000300000 */
.L_x_34:
[----:B------:R-:W1:Y:S01]  /*2dd0*/  LDC R26, c[0x0][0x288] ;  /* 0x0000a200ff1a7b82 */ /* 0x000e620000000800 */
[--C-:B0-----:R-:W-:Y:S01]  /*2de0*/  SHF.R.U32.HI R8, RZ, 0x2, R0.reuse ;  /* 0x00000002ff087819 */ /* 0x101fe20000011600 */
[----:B------:R-:W-:Y:S01]  /*2df0*/  IMAD R87, R87, 0x50, RZ ;  /* 0x0000005057577824 */ /* 0x000fe200078e02ff */
[----:B------:R-:W-:Y:S01]  /*2e00*/  SHF.R.U32.HI R11, RZ, 0x7, R0 ;  /* 0x00000007ff0b7819 */ /* 0x000fe20000011600 */
[----:B------:R-:W-:Y:S01]  /*2e10*/  UIADD3 UR5, UR9, UR5, URZ ;  /* 0x0000000509057290 */ /* 0x000fe2000fffe03f */
[----:B------:R-:W-:Y:S01]  /*2e20*/  LOP3.LUT R9, R8, 0x7, RZ, 0xc0, !PT ;  /* 0x0000000708097812 */ /* 0x000fe200078ec0ff */
[----:B------:R-:W-:Y:S01]  /*2e30*/  ULDC UR12, c[0x0][0x284] ;  /* 0x0000a100000c7ab9 */ /* 0x000fe20000000800 */
[----:B------:R-:W-:Y:S01]  /*2e40*/  LOP3.LUT R8, R11, 0x1, RZ, 0xc0, !PT ;  /* 0x000000010b087812 */ /* 0x000fe200078ec0ff */
[----:B------:R-:W-:Y:S01]  /*2e50*/  UISETP.GT.U32.AND UP0, UPT, UR5, 0x10, UPT ;  /* 0x000000100500788c */ /* 0x000fe2000bf04070 */
[C---:B------:R-:W-:Y:S01]  /*2e60*/  LOP3.LUT R24, R0.reuse, 0x3, RZ, 0xc0, !PT ;  /* 0x0000000300187812 */ /* 0x040fe200078ec0ff */
[----:B------:R-:W-:Y:S01]  /*2e70*/  UISETP.GE.U32.AND UP1, UPT, UR9, 0x11, UPT ;  /* 0x000000110900788c */ /* 0x000fe2000bf26070 */
[----:B------:R-:W-:Y:S01]  /*2e80*/  LOP3.LUT R10, R0, 0x60, RZ, 0xc0, !PT ;  /* 0x00000060000a7812 */ /* 0x000fe200078ec0ff */
[----:B------:R-:W-:Y:S01]  /*2e90*/  IMAD.SHL.U32 R28, R8, 0x40, RZ ;  /* 0x00000040081c7824 */ /* 0x000fe200078e00ff */
[----:B------:R-:W-:Y:S01]  /*2ea0*/  UISETP.LT.U32.AND UP0, UPT, UR9, 0x11, UP0 ;  /* 0x000000110900788c */ /* 0x000fe20008701070 */
[----:B------:R-:W-:Y:S01]  /*2eb0*/  SHF.R.S32.HI R29, RZ, 0x1f, R22 ;  /* 0x0000001fff1d7819 */ /* 0x000fe20000011416 */
[----:B------:R-:W-:Y:S01]  /*2ec0*/  ULDC.64 UR10, c[0x0][0x5d0] ;  /* 0x00017400000a7ab9 */ /* 0x000fe20000000a00 */
[----:B------:R-:W-:Y:S01]  /*2ed0*/  SHF.R.U32.HI R10, RZ, 0x1, R10 ;  /* 0x00000001ff0a7819 */ /* 0x000fe2000001160a */
[----:B------:R-:W-:Y:S01]  /*2ee0*/  UIMAD.WIDE.U32 UR6, UR5, -0xf0f0f0f, URZ ;  /* 0xf0f0f0f1050678a5 */ /* 0x000fe2000f8e003f */
[--C-:B------:R-:W-:Y:S01]  /*2ef0*/  LOP3.LUT R11, R28, 0x40, R9.reuse, 0xe2, !PT ;  /* 0x000000401c0b7812 */ /* 0x100fe200078ee209 */
[----:B------:R-:W-:Y:S01]  /*2f00*/  USEL UR8, URZ, 0x1, !UP0 ;  /* 0x000000013f087887 */ /* 0x000fe2000c000000 */
[----:B------:R-:W-:Y:S01]  /*2f10*/  IADD3 R25, RZ, -R10, -R9 ;  /* 0x8000000aff197210 */ /* 0x000fe20007ffe809 */
[----:B------:R-:W-:Y:S01]  /*2f20*/  IMAD R9, R29, UR10, RZ ;  /* 0x0000000a1d097c24 */ /* 0x000fe2000f8e02ff */
[----:B------:R-:W-:Y:S01]  /*2f30*/  USHF.R.U32.HI UR6, URZ, 0x4, UR7 ;  /* 0x000000043f067899 */ /* 0x000fe20008011607 */
[----:B------:R-:W-:Y:S01]  /*2f40*/  IMAD.WIDE R30, R23, 0x80, RZ ;  /* 0x00000080171e7825 */ /* 0x000fe200078e02ff */
[----:B-1----:R-:W-:Y:S01]  /*2f50*/  ISETP.GE.AND P0, PT, R87, R26, PT ;  /* 0x0000001a5700720c */ /* 0x002fe20003f06270 */
[----:B------:R-:W-:-:S02]  /*2f60*/  ULOP3.LUT UR4, UR4, UR8, URZ, 0x3c, !UPT ;  /* 0x0000000804047292 */ /* 0x000fc4000f8e3c3f */
[----:B------:R-:W-:Y:S01]  /*2f70*/  IMAD R28, R24, -0x2, R26 ;  /* 0xfffffffe181c7824 */ /* 0x000fe200078e021a */
[----:B------:R-:W-:Y:S01]  /*2f80*/  UIMAD UR5, UR6, -0x11, UR5 ;  /* 0xffffffef060578a4 */ /* 0x000fe2000f8e0205 */
[----:B------:R-:W-:Y:S01]  /*2f90*/  IMAD.SHL.U32 R26, R23, 0x80, RZ ;  /* 0x00000080171a7824 */ /* 0x000fe200078e00ff */
[----:B------:R-:W-:Y:S01]  /*2fa0*/  @UP1 ULOP3.LUT UR4, UR4, 0x1, UR6, 0x78, !UPT ;  /* 0x0000000104041892 */ /* 0x000fe2000f8e7806 */
[----:B------:R-:W-:Y:S01]  /*2fb0*/  IMAD.SHL.U32 R24, R0, 0x2, RZ ;  /* 0x0000000200187824 */ /* 0x000fe200078e00ff */
[----:B------:R-:W-:Y:S01]  /*2fc0*/  LOP3.LUT R35, R30, R11, R10, 0xfe, !PT ;  /* 0x0000000b1e237212 */ /* 0x000fe200078efe0a */
[----:B------:R-:W-:Y:S01]  /*2fd0*/  IMAD R27, R8, -0x40, R25 ;  /* 0xffffffc0081b7824 */ /* 0x000fe200078e0219 */
[----:B------:R-:W-:Y:S01]  /*2fe0*/  ISETP.GE.OR P0, PT, R26, UR12, P0 ;  /* 0x0000000c1a007c0c */ /* 0x000fe20008706670 */
[----:B------:R-:W-:Y:S01]  /*2ff0*/  IMAD R23, R22, UR11, R9 ;  /* 0x0000000b16177c24 */ /* 0x000fe2000f8e0209 */
[----:B------:R-:W-:Y:S01]  /*3000*/  LOP3.LUT R24, R87, 0x6, R24, 0xf8, !PT ;  /* 0x0000000657187812 */ /* 0x000fe200078ef818 */
[----:B------:R-:W-:Y:S01]  /*3010*/  IMAD.IADD R28, R28, 0x1, -R87 ;  /* 0x000000011c1c7824 */ /* 0x000fe200078e0a57 */
[----:B------:R-:W-:Y:S01]  /*3020*/  IADD3 R27, -R26, UR12, R27 ;  /* 0x0000000c1a1b7c10 */ /* 0x000fe2000fffe11b */
[----:B------:R-:W-:Y:S01]  /*3030*/  IMAD.MOV.U32 R26, RZ, RZ, -0x1 ;  /* 0xffffffffff1a7424 */ /* 0x000fe200078e00ff */
[----:B------:R-:W-:-:S03]  /*3040*/  SHF.R.S32.HI R25, RZ, 0x1f, R24 ;  /* 0x0000001fff197819 */ /* 0x000fc60000011418 */
[----:B------:R-:W-:-:S04]  /*3050*/  IMAD.WIDE.U32 R8, R22, UR10, R24 ;  /* 0x0000000a16087c25 */ /* 0x000fc8000f8e0018 */
[----:B------:R-:W-:Y:S01]  /*3060*/  IMAD.IADD R9, R9, 0x1, R23 ;  /* 0x0000000109097824 */ /* 0x000fe200078e0217 */
[----:B------:R-:W-:Y:S06]  /*3070*/  @P0 BRA `(.L_x_38) ;  /* 0x0000002c00d40947 */ /* 0x000fec0003800000 */
[----:B------:R-:W0:Y:S01]  /*3080*/  LDC.64 R32, c[0x0][0x5c8] ;  /* 0x00017200ff207b82 */ /* 0x000e220000000a00 */
[----:B------:R-:W-:Y:S01]  /*3090*/  ULDC.64 UR6, c[0x0][0x5c0] ;  /* 0x0001700000067ab9 */ /* 0x000fe20000000a00 */
[----:B------:R-:W-:Y:S01]  /*30a0*/  BSSY B0, `(.L_x_38) ;  /* 0x00002f2000007945 */ /* 0x000fe20003800000 */
[-C--:B0-----:R-:W-:Y:S02]  /*30b0*/  IMAD R10, R31, R32.reuse, RZ ;  /* 0x000000201f0a7224 */ /* 0x081fe400078e02ff */
[----:B------:R-:W-:-:S04]  /*30c0*/  IMAD.WIDE.U32 R8, R35, R32, R8 ;  /* 0x0000002023087225 */ /* 0x000fc800078e0008 */
[----:B------:R-:W-:Y:S01]  /*30d0*/  IMAD R23, R35, R33, R10 ;  /* 0x0000002123177224 */ /* 0x000fe200078e020a */
[----:B------:R-:W-:Y:S02]  /*30e0*/  LEA R11, P0, R32, R8, 0x3 ;  /* 0x00000008200b7211 */ /* 0x000fe400078018ff */
[----:B------:R-:W-:Y:S01]  /*30f0*/  IADD3 R10, P1, R8, UR6, RZ ;  /* 0x00000006080a7c10 */ /* 0x000fe2000ff3e0ff */
[----:B------:R-:W-:Y:S01]  /*3100*/  IMAD.IADD R23, R9, 0x1, R23 ;  /* 0x0000000109177824 */ /* 0x000fe200078e0217 */
[----:B------:R-:W-:-:S04]  /*3110*/  IADD3 R8, P2, R11, UR6, RZ ;  /* 0x000000060b087c10 */ /* 0x000fc8000ff5e0ff */
[----:B------:R-:W-:Y:S02]  /*3120*/  LEA.HI.X R9, R32, R23, R33, 0x3, P0 ;  /* 0x0000001720097211 */ /* 0x000fe400000f1c21 */
[----:B----45:R-:W-:Y:S02]  /*3130*/  FSETP.NEU.AND P0, PT, R12, RZ, PT ;  /* 0x000000ff0c00720b */ /* 0x030fe40003f0d000 */
[----:B------:R-:W-:Y:S02]  /*3140*/  IADD3.X R11, R23, UR7, RZ, P1, !PT ;  /* 0x00000007170b7c10 */ /* 0x000fe40008ffe4ff */
[----:B------:R-:W-:-:S09]  /*3150*/  IADD3.X R9, R9, UR7, RZ, P2, !PT ;  /* 0x0000000709097c10 */ /* 0x000fd200097fe4ff */
[----:B------:R-:W-:Y:S05]  /*3160*/  @!P0 BRA `(.L_x_39) ;  /* 0x0000002000c48947 */ /* 0x000fea0003800000 */
[----:B------:R-:W-:Y:S01]  /*3170*/  ULDC.64 UR6, c[0x0][0x5b8] ;  /* 0x00016e0000067ab9 */ /* 0x000fe20000000a00 */
[----:B------:R-:W-:Y:S01]  /*3180*/  ISETP.GE.AND P0, PT, R28, 0x1, PT ;  /* 0x000000011c00780c */ /* 0x000fe20003f06270 */
[----:B------:R-:W-:Y:S01]  /*3190*/  IMAD R23, R29, UR6, RZ ;  /* 0x000000061d177c24 */ /* 0x000fe2000f8e02ff */
[----:B------:R-:W-:Y:S01]  /*31a0*/  ULDC.64 UR10, c[0x0][0x5a8] ;  /* 0x00016a00000a7ab9 */ /* 0x000fe20000000a00 */
[C---:B------:R-:W-:Y:S01]  /*31b0*/  IMAD.WIDE.U32 R24, R22.reuse, UR6, R24 ;  /* 0x0000000616187c25 */ /* 0x040fe2000f8e0018 */
[----:B------:R-:W-:Y:S01]  /*31c0*/  ISETP.LT.OR P4, PT, R27, 0x1, !P0 ;  /* 0x000000011b00780c */ /* 0x000fe20004781670 */
[----:B------:R-:W-:Y:S02]  /*31d0*/  BSSY B1, `(.L_x_40) ;  /* 0x000000c000017945 */ /* 0x000fe40003800000 */
[----:B------:R-:W-:Y:S01]  /*31e0*/  IMAD R23, R22, UR7, R23 ;  /* 0x0000000716177c24 */ /* 0x000fe2000f8e0217 */
[----:B------:R-:W-:Y:S02]  /*31f0*/  ULDC.64 UR6, c[0x0][0x5b0] ;  /* 0x00016c0000067ab9 */ /* 0x000fe40000000a00 */
[----:B------:R-:W-:-:S02]  /*3200*/  IMAD R29, R31, UR6, RZ ;  /* 0x000000061f1d7c24 */ /* 0x000fc4000f8e02ff */
[----:B------:R-:W-:Y:S02]  /*3210*/  IMAD.IADD R25, R25, 0x1, R23 ;  /* 0x0000000119197824 */ /* 0x000fe400078e0217 */
[C---:B------:R-:W-:Y:S02]  /*3220*/  IMAD R29, R35.reuse, UR7, R29 ;  /* 0x00000007231d7c24 */ /* 0x040fe4000f8e021d */
[----:B------:R-:W-:-:S03]  /*3230*/  IMAD.WIDE.U32 R22, R35, UR6, R24 ;  /* 0x0000000623167c25 */ /* 0x000fc6000f8e0018 */
[----:B------:R-:W-:-:S04]  /*3240*/  IADD3 R22, P1, R22, UR10, RZ ;  /* 0x0000000a16167c10 */ /* 0x000fc8000ff3e0ff */
[--C-:B------:R-:W-:Y:S02]  /*3250*/  IADD3.X R23, R23, UR11, R29.reuse, P1, !PT ;  /* 0x0000000b17177c10 */ /* 0x100fe40008ffe41d */
[----:B------:R-:W-:Y:S01]  /*3260*/  PRMT R29, RZ, 0x7610, R29 ;  /* 0x00007610ff1d7816 */ /* 0x000fe2000000001d */
[----:B------:R-:W-:Y:S06]  /*3270*/  @P4 BRA `(.L_x_41) ;  /* 0x0000000000044947 */ /* 0x000fec0003800000 */
[----:B------:R0:W5:Y:S02]  /*3280*/  LDG.E.U8 R29, desc[UR24][R22.64] ;  /* 0x00000018161d7981 */ /* 0x000164000c1e1100 */
.L_x_41:
[----:B------:R-:W-:Y:S05]  /*3290*/  BSYNC B1 ;  /* 0x0000000000017941 */ /* 0x000fea0003800000 */
.L_x_40:
[----:B-----5:R-:W-:Y:S01]  /*32a0*/  LOP3.LUT R29, R29, 0xff, RZ, 0xc0, !PT ;  /* 0x000000ff1d1d7812 */ /* 0x020fe200078ec0ff */
[----:B------:R-:W-:Y:S01]  /*32b0*/  BSSY B1, `(.L_x_42) ;  /* 0x000000c000017945 */ /* 0x000fe20003800000 */
[----:B------:R-:W-:Y:S02]  /*32c0*/  ISETP.GE.AND P1, PT, R28, 0x2, PT ;  /* 0x000000021c00780c */ /* 0x000fe40003f26270 */
[----:B------:R-:W-:Y:S02]  /*32d0*/  F2FP.F16.E4M3.UNPACK_B R29, R29 ;  /* 0x0000001dff1d723e */ /* 0x000fe400020006ff */
[----:B------:R-:W-:-:S03]  /*32e0*/  ISETP.LT.OR P2, PT, R27, 0x1, !P1 ;  /* 0x000000011b00780c */ /* 0x000fc60004f41670 */
[----:B------:R-:W-:-:S05]  /*32f0*/  HADD2.F32 R29, -RZ, R29.H0_H0 ;  /* 0x2000001dff1d7230 */ /* 0x000fca0000004100 */
[----:B------:R-:W-:Y:S01]  /*3300*/  FMUL R32, R29, R12 ;  /* 0x0000000c1d207220 */ /* 0x000fe20000400000 */
[----:B------:R-:W-:-:S03]  /*3310*/  PRMT R29, RZ, 0x7610, R29 ;  /* 0x00007610ff1d7816 */ /* 0x000fc6000000001d */
[----:B--2---:R-:W-:-:S05]  /*3320*/  FFMA R32, R95, R7, R32 ;  /* 0x000000075f207223 */ /* 0x004fca0000000020 */
[----:B------:R-:W-:-:S05]  /*3330*/  F2FP.SATFINITE.E4M3.F32.PACK_AB_MERGE_C R33, RZ, R32, RZ ;  /* 0x00000020ff21723e */ /* 0x000fca00048070ff */
[----:B------:R1:W-:Y:S01]  /*3340*/  @!P4 STG.E.U8 desc[UR24][R10.64], R33 ;  /* 0x000000210a00c986 */ /* 0x0003e2000c101118 */
[----:B------:R-:W-:Y:S05]  /*3350*/  @P2 BRA `(.L_x_43) ;  /* 0x0000000000042947 */ /* 0x000fea0003800000 */
[----:B------:R2:W5:Y:S02]  /*3360*/  LDG.E.U8 R29, desc[UR24][R22.64+0x1] ;  /* 0x00000118161d7981 */ /* 0x000564000c1e1100 */
.L_x_43:
[----:B------:R-:W-:Y:S05]  /*3370*/  BSYNC B1 ;  /* 0x0000000000017941 */ /* 0x000fea0003800000 */
.L_x_42:
[----:B-----5:R-:W-:Y:S01]  /*3380*/  LOP3.LUT R29, R29, 0xff, RZ, 0xc0, !PT ;  /* 0x000000ff1d1d7812 */ /* 0x020fe200078ec0ff */
[----:B------:R-:W-:Y:S01]  /*3390*/  BSSY B1, `(.L_x_44) ;  /* 0x0000012000017945 */ /* 0x000fe20003800000 */
[----:B-1----:R-:W-:Y:S02]  /*33a0*/  IADD3 R33, P4, R35, 0x8, RZ ;  /* 0x0000000823217810 */ /* 0x002fe40007f9e0ff */
[----:B------:R-:W-:Y:S02]  /*33b0*/  F2FP.F16.E4M3.UNPACK_B R29, R29 ;  /* 0x0000001dff1d723e */ /* 0x000fe400020006ff */
[----:B------:R-:W-:Y:S01]  /*33c0*/  ISETP.LT.OR P0, PT, R27, 0x9, !P0 ;  /* 0x000000091b00780c */ /* 0x000fe20004701670 */
[----:B------:R-:W-:Y:S02]  /*33d0*/  IMAD.X R30, RZ, RZ, R31, P4 ;  /* 0x000000ffff1e7224 */ /* 0x000fe400020e061f */
[----:B------:R-:W-:Y:S02]  /*33e0*/  HADD2.F32 R29, -RZ, R29.H0_H0 ;  /* 0x2000001dff1d7230 */ /* 0x000fe40000004100 */
[----:B------:R-:W-:-:S02]  /*33f0*/  IMAD R30, R30, UR6, RZ ;  /* 0x000000061e1e7c24 */ /* 0x000fc4000f8e02ff */
[----:B------:R-:W-:-:S04]  /*3400*/  IMAD.WIDE.U32 R24, R33, UR6, R24 ;  /* 0x0000000621187c25 */ /* 0x000fc8000f8e0018 */
[----:B------:R-:W-:Y:S01]  /*3410*/  FMUL R29, R29, R12 ;  /* 0x0000000c1d1d7220 */ /* 0x000fe20000400000 */
[----:B------:R-:W-:-:S03]  /*3420*/  IMAD R33, R33, UR7, R30 ;  /* 0x0000000721217c24 */ /* 0x000fc6000f8e021e */
[----:B------:R-:W-:Y:S01]  /*3430*/  FFMA R29, R94, R7, R29 ;  /* 0x000000075e1d7223 */ /* 0x000fe2000000001d */
[----:B------:R-:W-:-:S04]  /*3440*/  IADD3 R24, P4, R24, UR10, RZ ;  /* 0x0000000a18187c10 */ /* 0x000fc8000ff9e0ff */
[----:B------:R-:W-:Y:S02]  /*3450*/  F2FP.SATFINITE.E4M3.F32.PACK_AB_MERGE_C R31, RZ, R29, RZ ;  /* 0x0000001dff1f723e */ /* 0x000fe400048070ff */
[----:B------:R-:W-:Y:S02]  /*3460*/  IADD3.X R25, R25, UR11, R33, P4, !PT ;  /* 0x0000000b19197c10 */ /* 0x000fe4000a7fe421 */
[----:B------:R-:W-:Y:S01]  /*3470*/  PRMT R29, RZ, 0x7610, R29 ;  /* 0x00007610ff1d7816 */ /* 0x000fe2000000001d */
[----:B------:R1:W-:Y:S01]  /*3480*/  @!P2 STG.E.U8 desc[UR24][R10.64+0x1], R31 ;  /* 0x0000011f0a00a986 */ /* 0x0003e2000c101118 */
[----:B------:R-:W-:Y:S05]  /*3490*/  @P0 BRA `(.L_x_45) ;  /* 0x0000000000040947 */ /* 0x000fea0003800000 */
[----:B------:R3:W5:Y:S02]  /*34a0*/  LDG.E.U8 R29, desc[UR24][R24.64] ;  /* 0x00000018181d7981 */ /* 0x000764000c1e1100 */
.L_x_45:
[----:B------:R-:W-:Y:S05]  /*34b0*/  BSYNC B1 ;  /* 0x0000000000017941 */ /* 0x000fea0003800000 */
.L_x_44:
[----:B-----5:R-:W-:Y:S01]  /*34c0*/  LOP3.LUT R29, R29, 0xff, RZ, 0xc0, !PT ;  /* 0x000000ff1d1d7812 */ /* 0x020fe200078ec0ff */
[----:B------:R-:W-:Y:S01]  /*34d0*/  BSSY B1, `(.L_x_46) ;  /* 0x000000b000017945 */ /* 0x000fe20003800000 */
[----:B------:R-:W-:Y:S02]  /*34e0*/  ISETP.LT.OR P1, PT, R27, 0x9, !P1 ;  /* 0x000000091b00780c */ /* 0x000fe40004f21670 */
[----:B------:R-:W-:-:S05]  /*34f0*/  F2FP.F16.E4M3.UNPACK_B R29, R29 ;  /* 0x0000001dff1d723e */ /* 0x000fca00020006ff */
[----:B------:R-:W-:-:S05]  /*3500*/  HADD2.F32 R29, -RZ, R29.H0_H0 ;  /* 0x2000001dff1d7230 */ /* 0x000fca0000004100 */
[----:B------:R-:W-:Y:S01]  /*3510*/  FMUL R30, R29, R12 ;  /* 0x0000000c1d1e7220 */ /* 0x000fe20000400000 */
[----:B------:R-:W-:-:S03]  /*3520*/  PRMT R29, RZ, 0x7610, R29 ;  /* 0x00007610ff1d7816 */ /* 0x000fc6000000001d */
[----:B------:R-:W-:-:S05]  /*3530*/  FFMA R30, R93, R7, R30 ;  /* 0x000000075d1e7223 */ /* 0x000fca000000001e */
[----:B-1----:R-:W-:-:S05]  /*3540*/  F2FP.SATFINITE.E4M3.F32.PACK_AB_MERGE_C R31, RZ, R30, RZ ;  /* 0x0000001eff1f723e */ /* 0x002fca00048070ff */
[----:B------:R1:W-:Y:S01]  /*3550*/  @!P0 STG.E.U8 desc[UR24][R8.64], R31 ;  /* 0x0000001f08008986 */ /* 0x0003e2000c101118 */
[----:B------:R-:W-:Y:S05]  /*3560*/  @P1 BRA `(.L_x_47) ;  /* 0x0000000000041947 */ /* 0x000fea0003800000 */
[----:B------:R4:W5:Y:S02]  /*3570*/  LDG.E.U8 R29, desc[UR24][R24.64+0x1] ;  /* 0x00000118181d7981 */ /* 0x000964000c1e1100 */
.L_x_47:
[----:B------:R-:W-:Y:S05]  /*3580*/  BSYNC B1 ;  /* 0x0000000000017941 */ /* 0x000fea0003800000 */
.L_x_46:
[----:B-----5:R-:W-:Y:S01]  /*3590*/  LOP3.LUT R29, R29, 0xff, RZ, 0xc0, !PT ;  /* 0x000000ff1d1d7812 */ /* 0x020fe200078ec0ff */
[----:B------:R-:W-:Y:S01]  /*35a0*/  BSSY B1, `(.L_x_48) ;  /* 0x000000c000017945 */ /* 0x000fe20003800000 */
[----:B------:R-:W-:Y:S02]  /*35b0*/  ISETP.GE.AND P0, PT, R28, 0x9, PT ;  /* 0x000000091c00780c */ /* 0x000fe40003f06270 */
[----:B------:R-:W-:Y:S02]  /*35c0*/  F2FP.F16.E4M3.UNPACK_B R29, R29 ;  /* 0x0000001dff1d723e */ /* 0x000fe400020006ff */
[----:B------:R-:W-:-:S03]  /*35d0*/  ISETP.LT.OR P2, PT, R27, 0x1, !P0 ;  /* 0x000000011b00780c */ /* 0x000fc60004741670 */
[----:B------:R-:W-:-:S05]  /*35e0*/  HADD2.F32 R29, -RZ, R29.H0_H0 ;  /* 0x2000001dff1d7230 */ /* 0x000fca0000004100 */
[----:B------:R-:W-:-:S04]  /*35f0*/  FMUL R29, R29, R12 ;  /* 0x0000000c1d1d7220 */ /* 0x000fc80000400000 */
[----:B------:R-:W-:-:S05]  /*3600*/  FFMA R29, R92, R7, R29 ;  /* 0x000000075c1d7223 */ /* 0x000fca000000001d */
[----:B-1----:R-:W-:Y:S02]  /*3610*/  F2FP.SATFINITE.E4M3.F32.PACK_AB_MERGE_C R31, RZ, R29, RZ ;  /* 0x0000001dff1f723e */ /* 0x002fe400048070ff */
[----:B------:R-:W-:-:S03]  /*3620*/  PRMT R29, RZ, 0x7610, R29 ;  /* 0x00007610ff1d7816 */ /* 0x000fc6000000001d */
[----:B------:R1:W-:Y:S01]  /*3630*/  @!P1 STG.E.U8 desc[UR24][R8.64+0x1], R31 ;  /* 0x0000011f08009986 */ /* 0x0003e2000c101118 */
[----:B------:R-:W-:Y:S05]  /*3640*/  @P2 BRA `(.L_x_49) ;  /* 0x0000000000042947 */ /* 0x000fea0003800000 */
[----:B------:R0:W5:Y:S02]  /*3650*/  LDG.E.U8 R29, desc[UR24][R22.64+0x8] ;  /* 0x00000818161d7981 */ /* 0x000164000c1e1100 */
.L_x_49:
[----:B------:R-:W-:Y:S05]  /*3660*/  BSYNC B1 ;  /* 0x0000000000017941 */ /* 0x000fea0003800000 */
.L_x_48:
        /* <DEDUP_REMOVED lines=13> */
.L_x_51:
[----:B------:R-:W-:Y:S05]  /*3740*/  BSYNC B1 ;  /* 0x0000000000017941 */ /* 0x000fea0003800000 */
.L_x_50:
[----:B-----5:R-:W-:Y:S01]  /*3750*/  LOP3.LUT R29, R29, 0xff, RZ, 0xc0, !PT ;  /* 0x000000ff1d1d7812 */ /* 0x020fe200078ec0ff */
[----:B------:R-:W-:Y:S01]  /*3760*/  BSSY B1, `(.L_x_52) ;  /* 0x000000b000017945 */ /* 0x000fe20003800000 */
[----:B------:R-:W-:Y:S02]  /*3770*/  ISETP.LT.OR P0, PT, R27, 0x9, !P0 ;  /* 0x000000091b00780c */ /* 0x000fe40004701670 */
[----:B------:R-:W-:-:S05]  /*3780*/  F2FP.F16.E4M3.UNPACK_B R29, R29 ;  /* 0x0000001dff1d723e */ /* 0x000fca00020006ff */
        /* <DEDUP_REMOVED lines=8> */
.L_x_53:
[----:B------:R-:W-:Y:S05]  /*3810*/  BSYNC B1 ;  /* 0x0000000000017941 */ /* 0x000fea0003800000 */
.L_x_52:
        /* <DEDUP_REMOVED lines=12> */
.L_x_55:
[----:B------:R-:W-:Y:S05]  /*38e0*/  BSYNC B1 ;  /* 0x0000000000017941 */ /* 0x000fea0003800000 */
.L_x_54:
        /* <DEDUP_REMOVED lines=13> */
.L_x_57:
[----:B------:R-:W-:Y:S05]  /*39c0*/  BSYNC B1 ;  /* 0x0000000000017941 */ /* 0x000fea0003800000 */
.L_x_56:
        /* <DEDUP_REMOVED lines=13> */
.L_x_59:
[----:B------:R-:W-:Y:S05]  /*3aa0*/  BSYNC B1 ;  /* 0x0000000000017941 */ /* 0x000fea0003800000 */
.L_x_58:
        /* <DEDUP_REMOVED lines=12> */
.L_x_61:
[----:B------:R-:W-:Y:S05]  /*3b70*/  BSYNC B1 ;  /* 0x0000000000017941 */ /* 0x000fea0003800000 */
.L_x_60:
        /* <DEDUP_REMOVED lines=12> */
.L_x_63:
[----:B------:R-:W-:Y:S05]  /*3c40*/  BSYNC B1 ;  /* 0x0000000000017941 */ /* 0x000fea0003800000 */
.L_x_62:
        /* <DEDUP_REMOVED lines=13> */
.L_x_65:
[----:B------:R-:W-:Y:S05]  /*3d20*/  BSYNC B1 ;  /* 0x0000000000017941 */ /* 0x000fea0003800000 */
.L_x_64:
        /* <DEDUP_REMOVED lines=13> */
.L_x_67:
[----:B------:R-:W-:Y:S05]  /*3e00*/  BSYNC B1 ;  /* 0x0000000000017941 */ /* 0x000fea0003800000 */
.L_x_66:
        /* <DEDUP_REMOVED lines=12> */
.L_x_69:
[----:B------:R-:W-:Y:S05]  /*3ed0*/  BSYNC B1 ;  /* 0x0000000000017941 */ /* 0x000fea0003800000 */
.L_x_68:
        /* <DEDUP_REMOVED lines=12> */
.L_x_71:
[----:B------:R-:W-:Y:S05]  /*3fa0*/  BSYNC B1 ;  /* 0x0000000000017941 */ /* 0x000fea0003800000 */
.L_x_70:
        /* <DEDUP_REMOVED lines=13> */
.L_x_73:
[----:B------:R-:W-:Y:S05]  /*4080*/  BSYNC B1 ;  /* 0x0000000000017941 */ /* 0x000fea0003800000 */
.L_x_72:
        /* <DEDUP_REMOVED lines=13> */
.L_x_75:
[----:B------:R-:W-:Y:S05]  /*4160*/  BSYNC B1 ;  /* 0x0000000000017941 */ /* 0x000fea0003800000 */
.L_x_74:
        /* <DEDUP_REMOVED lines=12> */
.L_x_77:
[----:B------:R-:W-:Y:S05]  /*4230*/  BSYNC B1 ;  /* 0x0000000000017941 */ /* 0x000fea0003800000 */
.L_x_76:
        /* <DEDUP_REMOVED lines=12> */
.L_x_79:
[----:B------:R-:W-:Y:S05]  /*4300*/  BSYNC B1 ;  /* 0x0000000000017941 */ /* 0x000fea0003800000 */
.L_x_78:
        /* <DEDUP_REMOVED lines=13> */
.L_x_81:
[----:B------:R-:W-:Y:S05]  /*43e0*/  BSYNC B1 ;  /* 0x0000000000017941 */ /* 0x000fea0003800000 */
.L_x_80:
        /* <DEDUP_REMOVED lines=13> */
.L_x_83:
[----:B------:R-:W-:Y:S05]  /*44c0*/  BSYNC B1 ;  /* 0x0000000000017941 */ /* 0x000fea0003800000 */
.L_x_82:
        /* <DEDUP_REMOVED lines=12> */
.L_x_85:
[----:B------:R-:W-:Y:S05]  /*4590*/  BSYNC B1 ;  /* 0x0000000000017941 */ /* 0x000fea0003800000 */
.L_x_84:
        /* <DEDUP_REMOVED lines=12> */
.L_x_87:
[----:B------:R-:W-:Y:S05]  /*4660*/  BSYNC B1 ;  /* 0x0000000000017941 */ /* 0x000fea0003800000 */
.L_x_86:
        /* <DEDUP_REMOVED lines=13> */
.L_x_89:
[----:B------:R-:W-:Y:S05]  /*4740*/  BSYNC B1 ;  /* 0x0000000000017941 */ /* 0x000fea0003800000 */
.L_x_88:
        /* <DEDUP_REMOVED lines=13> */
.L_x_91:
[----:B------:R-:W-:Y:S05]  /*4820*/  BSYNC B1 ;  /* 0x0000000000017941 */ /* 0x000fea0003800000 */
.L_x_90:
        /* <DEDUP_REMOVED lines=12> */
.L_x_93:
[----:B------:R-:W-:Y:S05]  /*48f0*/  BSYNC B1 ;  /* 0x0000000000017941 */ /* 0x000fea0003800000 */
.L_x_92:
        /* <DEDUP_REMOVED lines=12> */
.L_x_95:
[----:B------:R-:W-:Y:S05]  /*49c0*/  BSYNC B1 ;  /* 0x0000000000017941 */ /* 0x000fea0003800000 */
.L_x_94:
        /* <DEDUP_REMOVED lines=13> */
.L_x_97:
[----:B------:R-:W-:Y:S05]  /*4aa0*/  BSYNC B1 ;  /* 0x0000000000017941 */ /* 0x000fea0003800000 */
.L_x_96:
        /* <DEDUP_REMOVED lines=13> */
.L_x_99:
[----:B------:R-:W-:Y:S05]  /*4b80*/  BSYNC B1 ;  /* 0x0000000000017941 */ /* 0x000fea0003800000 */
.L_x_98:
        /* <DEDUP_REMOVED lines=12> */
.L_x_101:
[----:B------:R-:W-:Y:S05]  /*4c50*/  BSYNC B1 ;  /* 0x0000000000017941 */ /* 0x000fea0003800000 */
.L_x_100:
[----:B-----5:R-:W-:Y:S01]  /*4c60*/  LOP3.LUT R29, R29, 0xff, RZ, 0xc0, !PT ;  /* 0x000000ff1d1d7812 */ /* 0x020fe200078ec0ff */
[----:B------:R-:W-:Y:S01]  /*4c70*/  BSSY B1, `(.L_x_102) ;  /* 0x000000b000017945 */ /* 0x000fe20003800000 */
[----:B------:R-:W-:Y:S02]  /*4c80*/  ISETP.LT.OR P1, PT, R27, 0x9, !P1 ;  /* 0x000000091b00780c */ /* 0x000fe40004f21670 */
[----:B------:R-:W-:-:S05]  /*4c90*/  F2FP.F16.E4M3.UNPACK_B R29, R29 ;  /* 0x0000001dff1d723e */ /* 0x000fca00020006ff */
[----:B------:R-:W-:-:S05]  /*4ca0*/  HADD2.F32 R29, -RZ, R29.H0_H0 ;  /* 0x2000001dff1d7230 */ /* 0x000fca0000004100 */
[----:B------:R-:W-:-:S04]  /*4cb0*/  FMUL R30, R29, R12 ;  /* 0x0000000c1d1e7220 */ /* 0x000fc80000400000 */
[----:B------:R-:W-:Y:S01]  /*4cc0*/  FFMA R30, R21, R7, R30 ;  /* 0x00000007151e7223 */ /* 0x000fe2000000001e */
[----:B------:R-:W-:-:S04]  /*4cd0*/  PRMT R21, RZ, 0x7610, R21 ;  /* 0x00007610ff157816 */ /* 0x000fc80000000015 */
[----:B------:R-:W-:-:S05]  /*4ce0*/  F2FP.SATFINITE.E4M3.F32.PACK_AB_MERGE_C R29, RZ, R30, RZ ;  /* 0x0000001eff1d723e */ /* 0x000fca00048070ff */
[----:B------:R0:W-:Y:S01]  /*4cf0*/  @!P0 STG.E.U8 desc[UR24][R8.64+0x38], R29 ;  /* 0x0000381d08008986 */ /* 0x0001e2000c101118 */
[----:B------:R-:W-:Y:S05]  /*4d00*/  @P1 BRA `(.L_x_103) ;  /* 0x0000000000041947 */ /* 0x000fea0003800000 */
[----:B------:R0:W5:Y:S02]  /*4d10*/  LDG.E.U8 R21, desc[UR24][R24.64+0x39] ;  /* 0x0000391818157981 */ /* 0x000164000c1e1100 */
.L_x_103:
[----:B------:R-:W-:Y:S05]  /*4d20*/  BSYNC B1 ;  /* 0x0000000000017941 */ /* 0x000fea0003800000 */
.L_x_102:
        /* <DEDUP_REMOVED lines=8> */
[----:B0-----:R-:W-:Y:S02]  /*4db0*/  F2FP.SATFINITE.E4M3.F32.PACK_AB_MERGE_C R29, RZ, R21, RZ ;  /* 0x00000015ff1d723e */ /* 0x001fe400048070ff */
[----:B------:R-:W-:-:S03]  /*4dc0*/  PRMT R21, RZ, 0x7610, R21 ;  /* 0x00007610ff157816 */ /* 0x000fc60000000015 */
[----:B------:R0:W-:Y:S01]  /*4dd0*/  @!P1 STG.E.U8 desc[UR24][R8.64+0x39], R29 ;  /* 0x0000391d08009986 */ /* 0x0001e2000c101118 */
[----:B------:R-:W-:Y:S05]  /*4de0*/  @P2 BRA `(.L_x_105) ;  /* 0x0000000000042947 */ /* 0x000fea0003800000 */
[----:B------:R0:W5:Y:S02]  /*4df0*/  LDG.E.U8 R21, desc[UR24][R22.64+0x40] ;  /* 0x0000401816157981 */ /* 0x000164000c1e1100 */
.L_x_105:
[----:B------:R-:W-:Y:S05]  /*4e00*/  BSYNC B1 ;  /* 0x0000000000017941 */ /* 0x000fea0003800000 */
.L_x_104:
[----:B-----5:R-:W-:Y:S01]  /*4e10*/  LOP3.LUT R21, R21, 0xff, RZ, 0xc0, !PT ;  /* 0x000000ff15157812 */ /* 0x020fe200078ec0ff */
[----:B------:R-:W-:Y:S01]  /*4e20*/  BSSY B1, `(.L_x_106) ;  /* 0x000000c000017945 */ /* 0x000fe20003800000 */
[----:B------:R-:W-:Y:S02]  /*4e30*/  ISETP.GE.AND P1, PT, R28, 0x42, PT ;  /* 0x000000421c00780c */ /* 0x000fe40003f26270 */
[----:B------:R-:W-:Y:S02]  /*4e40*/  F2FP.F16.E4M3.UNPACK_B R21, R21 ;  /* 0x00000015ff15723e */ /* 0x000fe400020006ff */
[----:B------:R-:W-:-:S03]  /*4e50*/  ISETP.LT.OR P4, PT, R27, 0x1, !P1 ;  /* 0x000000011b00780c */ /* 0x000fc60004f81670 */
        /* <DEDUP_REMOVED lines=8> */
.L_x_107:
[----:B------:R-:W-:Y:S05]  /*4ee0*/  BSYNC B1 ;  /* 0x0000000000017941 */ /* 0x000fea0003800000 */
.L_x_106:
[----:B-----5:R-:W-:Y:S01]  /*4ef0*/  LOP3.LUT R19, R19, 0xff, RZ, 0xc0, !PT ;  /* 0x000000ff13137812 */ /* 0x020fe200078ec0ff */
[----:B------:R-:W-:Y:S01]  /*4f00*/  BSSY B1, `(.L_x_108) ;  /* 0x000000b000017945 */ /* 0x000fe20003800000 */
[----:B------:R-:W-:Y:S02]  /*4f10*/  ISETP.LT.OR P0, PT, R27, 0x9, !P0 ;  /* 0x000000091b00780c */ /* 0x000fe40004701670 */
[----:B------:R-:W-:-:S05]  /*4f20*/  F2FP.F16.E4M3.UNPACK_B R19, R19 ;  /* 0x00000013ff13723e */ /* 0x000fca00020006ff */
        /* <DEDUP_REMOVED lines=8> */
.L_x_109:
[----:B------:R-:W-:Y:S05]  /*4fb0*/  BSYNC B1 ;  /* 0x0000000000017941 */ /* 0x000fea0003800000 */
.L_x_108:
        /* <DEDUP_REMOVED lines=12> */
.L_x_111:
[----:B------:R-:W-:Y:S05]  /*5080*/  BSYNC B1 ;  /* 0x0000000000017941 */ /* 0x000fea0003800000 */
.L_x_110:
        /* <DEDUP_REMOVED lines=13> */
.L_x_113:
[----:B------:R-:W-:Y:S05]  /*5160*/  BSYNC B1 ;  /* 0x0000000000017941 */ /* 0x000fea0003800000 */
.L_x_112:
        /* <DEDUP_REMOVED lines=13> */
.L_x_115:
[----:B------:R-:W-:Y:S05]  /*5240*/  BSYNC B1 ;  /* 0x0000000000017941 */ /* 0x000fea0003800000 */
.L_x_114:
        /* <DEDUP_REMOVED lines=12> */
.L_x_117:
[----:B------:R-:W-:Y:S05]  /*5310*/  BSYNC B1 ;  /* 0x0000000000017941 */ /* 0x000fea0003800000 */
.L_x_116:
[----:B-----5:R-:W-:Y:S01]  /*5320*/  LOP3.LUT R15, R15, 0xff, RZ, 0xc0, !PT ;  /* 0x000000ff0f0f7812 */ /* 0x020fe200078ec0ff */
[----:B------:R-:W-:Y:S01]  /*5330*/  BSSY B1, `(.L_x_118) ;  /* 0x000000b000017945 */ /* 0x000fe20003800000 */
[----:B------:R-:W-:Y:S02]  /*5340*/  ISETP.LT.OR P1, PT, R27, 0x9, !P1 ;  /* 0x000000091b00780c */ /* 0x000fe40004f21670 */
[----:B------:R-:W-:-:S05]  /*5350*/  F2FP.F16.E4M3.UNPACK_B R15, R15 ;  /* 0x0000000fff0f723e */ /* 0x000fca00020006ff */
[----:B------:R-:W-:-:S05]  /*5360*/  HADD2.F32 R15, -RZ, R15.H0_H0 ;  /* 0x2000000fff0f7230 */ /* 0x000fca0000004100 */
[----:B01----:R-:W-:-:S04]  /*5370*/  FMUL R10, R15, R12 ;  /* 0x0000000c0f0a7220 */ /* 0x003fc80000400000 */
[----:B------:R-:W-:-:S05]  /*5380*/  FFMA R10, R13, R7, R10 ;  /* 0x000000070d0a7223 */ /* 0x000fca000000000a */
[----:B------:R-:W-:Y:S02]  /*5390*/  F2FP.SATFINITE.E4M3.F32.PACK_AB_MERGE_C R11, RZ, R10, RZ ;  /* 0x0000000aff0b723e */ /* 0x000fe400048070ff */
[----:B------:R-:W-:-:S03]  /*53a0*/  PRMT R10, RZ, 0x7610, R10 ;  /* 0x00007610ff0a7816 */ /* 0x000fc6000000000a */
[----:B------:R0:W-:Y:S01]  /*53b0*/  @!P0 STG.E.U8 desc[UR24][R8.64+0x48], R11 ;  /* 0x0000480b08008986 */ /* 0x0001e2000c101118 */
[----:B------:R-:W-:Y:S05]  /*53c0*/  @P1 BRA `(.L_x_119) ;  /* 0x0000000000041947 */ /* 0x000fea0003800000 */
[----:B------:R1:W5:Y:S02]  /*53d0*/  LDG.E.U8 R10, desc[UR24][R24.64+0x49] ;  /* 0x00004918180a7981 */ /* 0x000364000c1e1100 */
.L_x_119:
[----:B------:R-:W-:Y:S05]  /*53e0*/  BSYNC B1 ;  /* 0x0000000000017941 */ /* 0x000fea0003800000 */
.L_x_118:
[----:B------:R-:W-:Y:S05]  /*53f0*/  @P1 BRA `(.L_x_120) ;  /* 0x0000000800f01947 */ /* 0x000fea0003800000 */
[----:B-----5:R-:W-:-:S04]  /*5400*/  LOP3.LUT R10, R10, 0xff, RZ, 0xc0, !PT ;  /* 0x000000ff0a0a7812 */ /* 0x020fc800078ec0ff */
[----:B------:R-:W-:-:S05]  /*5410*/  F2FP.F16.E4M3.UNPACK_B R10, R10 ;  /* 0x0000000aff0a723e */ /* 0x000fca00020006ff */
[----:B0-----:R-:W-:-:S05]  /*5420*/  HADD2.F32 R11, -RZ, R10.H0_H0 ;  /* 0x2000000aff0b7230 */ /* 0x001fca0000004100 */
[----:B------:R-:W-:-:S04]  /*5430*/  FMUL R11, R11, R12 ;  /* 0x0000000c0b0b7220 */ /* 0x000fc80000400000 */
[----:B------:R-:W-:-:S05]  /*5440*/  FFMA R11, R14, R7, R11 ;  /* 0x000000070e0b7223 */ /* 0x000fca000000000b */
[----:B------:R-:W-:-:S05]  /*5450*/  F2FP.SATFINITE.E4M3.F32.PACK_AB_MERGE_C R11, RZ, R11, RZ ;  /* 0x0000000bff0b723e */ /* 0x000fca00048070ff */
[----:B------:R0:W-:Y:S01]  /*5460*/  STG.E.U8 desc[UR24][R8.64+0x49], R11 ;  /* 0x0000490b08007986 */ /* 0x0001e2000c101118 */
[----:B------:R-:W-:Y:S05]  /*5470*/  BRA `(.L_x_120) ;  /* 0x0000000800d07947 */ /* 0x000fea0003800000 */
.L_x_39:
[C---:B------:R-:W-:Y:S01]  /*5480*/  ISETP.GE.AND P4, PT, R28.reuse, 0x1, PT ;  /* 0x000000011c00780c */ /* 0x040fe20003f86270 */
[-C--:B--2---:R-:W-:Y:S01]  /*5490*/  FMUL R95, R95, R7.reuse ;  /* 0x000000075f5f7220 */ /* 0x084fe20000400000 */
[----:B------:R-:W-:Y:S01]  /*54a0*/  ISETP.GE.AND P1, PT, R28, 0x2, PT ;  /* 0x000000021c00780c */ /* 0x000fe20003f26270 */
[-C--:B------:R-:W-:Y:S01]  /*54b0*/  FMUL R94, R94, R7.reuse ;  /* 0x000000075e5e7220 */ /* 0x080fe20000400000 */
[----:B------:R-:W-:Y:S01]  /*54c0*/  ISETP.LT.OR P0, PT, R27, 0x1, !P4 ;  /* 0x000000011b00780c */ /* 0x000fe20006701670 */
[-C--:B------:R-:W-:Y:S01]  /*54d0*/  FMUL R93, R93, R7.reuse ;  /* 0x000000075d5d7220 */ /* 0x080fe20000400000 */
[----:B------:R-:W-:Y:S01]  /*54e0*/  ISETP.LT.OR P2, PT, R27, 0x1, !P1 ;  /* 0x000000011b00780c */ /* 0x000fe20004f41670 */
[----:B------:R-:W-:Y:S01]  /*54f0*/  FMUL R92, R92, R7 ;  /* 0x000000075c5c7220 */ /* 0x000fe20000400000 */
[----:B------:R-:W-:Y:S01]  /*5500*/  F2FP.SATFINITE.E4M3.F32.PACK_AB_MERGE_C R95, RZ, R95, RZ ;  /* 0x0000005fff5f723e */ /* 0x000fe200048070ff */
[-C--:B------:R-:W-:Y:S01]  /*5510*/  FMUL R91, R91, R7.reuse ;  /* 0x000000075b5b7220 */ /* 0x080fe20000400000 */
[----:B------:R-:W-:Y:S01]  /*5520*/  F2FP.SATFINITE.E4M3.F32.PACK_AB_MERGE_C R23, RZ, R94, RZ ;  /* 0x0000005eff17723e */ /* 0x000fe200048070ff */
[-C--:B------:R-:W-:Y:S01]  /*5530*/  FMUL R90, R90, R7.reuse ;  /* 0x000000075a5a7220 */ /* 0x080fe20000400000 */
[----:B------:R-:W-:Y:S01]  /*5540*/  ISETP.LT.OR P4, PT, R27, 0x9, !P4 ;  /* 0x000000091b00780c */ /* 0x000fe20006781670 */
[-C--:B------:R-:W-:Y:S01]  /*5550*/  FMUL R89, R89, R7.reuse ;  /* 0x0000000759597220 */ /* 0x080fe20000400000 */
[----:B------:R-:W-:Y:S01]  /*5560*/  ISETP.LT.OR P1, PT, R27, 0x9, !P1 ;  /* 0x000000091b00780c */ /* 0x000fe20004f21670 */
[----:B------:R-:W-:Y:S01]  /*5570*/  FMUL R88, R88, R7 ;  /* 0x0000000758587220 */ /* 0x000fe20000400000 */
[----:B------:R-:W-:Y:S01]  /*5580*/  F2FP.SATFINITE.E4M3.F32.PACK_AB_MERGE_C R93, RZ, R93, RZ ;  /* 0x0000005dff5d723e */ /* 0x000fe200048070ff */
[----:B------:R-:W-:Y:S01]  /*5590*/  @!P0 STG.E.U8 desc[UR24][R10.64], R95 ;  /* 0x0000005f0a008986 */ /* 0x000fe2000c101118 */
[C---:B------:R-:W-:Y:S01]  /*55a0*/  ISETP.GE.AND P0, PT, R28.reuse, 0x9, PT ;  /* 0x000000091c00780c */ /* 0x040fe20003f06270 */
[----:B------:R-:W-:Y:S01]  /*55b0*/  FMUL R85, R85, R7 ;  /* 0x0000000755557220 */ /* 0x000fe20000400000 */
[----:B------:R-:W-:Y:S01]  /*55c0*/  F2FP.SATFINITE.E4M3.F32.PACK_AB_MERGE_C R91, RZ, R91, RZ ;  /* 0x0000005bff5b723e */ /* 0x000fe200048070ff */
[----:B------:R0:W-:Y:S01]  /*55d0*/  @!P2 STG.E.U8 desc[UR24][R10.64+0x1], R23 ;  /* 0x000001170a00a986 */ /* 0x0001e2000c101118 */
[----:B------:R-:W-:Y:S01]  /*55e0*/  ISETP.GE.AND P2, PT, R28, 0xa, PT ;  /* 0x0000000a1c00780c */ /* 0x000fe20003f46270 */
[-C--:B------:R-:W-:Y:S01]  /*55f0*/  FMUL R86, R86, R7.reuse ;  /* 0x0000000756567220 */ /* 0x080fe20000400000 */
[C---:B------:R-:W-:Y:S01]  /*5600*/  ISETP.LT.OR P5, PT, R27.reuse, 0x1, !P0 ;  /* 0x000000011b00780c */ /* 0x040fe200047a1670 */
[----:B------:R-:W-:Y:S01]  /*5610*/  @!P4 STG.E.U8 desc[UR24][R8.64], R93 ;  /* 0x0000005d0800c986 */ /* 0x000fe2000c101118 */
[----:B------:R-:W-:Y:S01]  /*5620*/  ISETP.LT.OR P6, PT, R27, 0x1, !P2 ;  /* 0x000000011b00780c */ /* 0x000fe200057c1670 */
[-C--:B------:R-:W-:Y:S01]  /*5630*/  FMUL R83, R83, R7.reuse ;  /* 0x0000000753537220 */ /* 0x080fe20000400000 */
[----:B------:R-:W-:Y:S01]  /*5640*/  F2FP.SATFINITE.E4M3.F32.PACK_AB_MERGE_C R25, RZ, R90, RZ ;  /* 0x0000005aff19723e */ /* 0x000fe200048070ff */
[-C--:B------:R-:W-:Y:S01]  /*5650*/  FMUL R84, R84, R7.reuse ;  /* 0x0000000754547220 */ /* 0x080fe20000400000 */
[----:B------:R-:W-:Y:S01]  /*5660*/  ISETP.GE.AND P4, PT, R28, 0x11, PT ;  /* 0x000000111c00780c */ /* 0x000fe20003f86270 */
[-C--:B------:R-:W-:Y:S01]  /*5670*/  FMUL R81, R81, R7.reuse ;  /* 0x0000000751517220 */ /* 0x080fe20000400000 */
[----:B------:R-:W-:Y:S01]  /*5680*/  ISETP.LT.OR P0, PT, R27, 0x9, !P0 ;  /* 0x000000091b00780c */ /* 0x000fe20004701670 */
[-C--:B------:R-:W-:Y:S01]  /*5690*/  FMUL R82, R82, R7.reuse ;  /* 0x0000000752527220 */ /* 0x080fe20000400000 */
[----:B0-----:R-:W-:Y:S01]  /*56a0*/  F2FP.SATFINITE.E4M3.F32.PACK_AB_MERGE_C R23, RZ, R92, RZ ;  /* 0x0000005cff17723e */ /* 0x001fe200048070ff */
[-C--:B------:R-:W-:Y:S01]  /*56b0*/  FMUL R79, R79, R7.reuse ;  /* 0x000000074f4f7220 */ /* 0x080fe20000400000 */
[----:B------:R-:W-:Y:S01]  /*56c0*/  ISETP.LT.OR P2, PT, R27, 0x9, !P2 ;  /* 0x000000091b00780c */ /* 0x000fe20005741670 */
[----:B------:R-:W-:Y:S01]  /*56d0*/  FMUL R80, R80, R7 ;  /* 0x0000000750507220 */ /* 0x000fe20000400000 */
[----:B------:R-:W-:Y:S01]  /*56e0*/  F2FP.SATFINITE.E4M3.F32.PACK_AB_MERGE_C R89, RZ, R89, RZ ;  /* 0x00000059ff59723e */ /* 0x000fe200048070ff */
[----:B------:R0:W-:Y:S01]  /*56f0*/  @!P1 STG.E.U8 desc[UR24][R8.64+0x1], R23 ;  /* 0x0000011708009986 */ /* 0x0001e2000c101118 */
[----:B------:R-:W-:Y:S01]  /*5700*/  ISETP.GE.AND P1, PT, R28, 0x12, PT ;  /* 0x000000121c00780c */ /* 0x000fe20003f26270 */
[----:B------:R-:W-:Y:S01]  /*5710*/  FMUL R77, R77, R7 ;  /* 0x000000074d4d7220 */ /* 0x000fe20000400000 */
[----:B------:R-:W-:Y:S01]  /*5720*/  F2FP.SATFINITE.E4M3.F32.PACK_AB_MERGE_C R85, RZ, R85, RZ ;  /* 0x00000055ff55723e */ /* 0x000fe200048070ff */
[----:B------:R-:W-:Y:S01]  /*5730*/  @!P5 STG.E.U8 desc[UR24][R10.64+0x8], R91 ;  /* 0x0000085b0a00d986 */ /* 0x000fe2000c101118 */
[C---:B------:R-:W-:Y:S01]  /*5740*/  ISETP.LT.OR P5, PT, R27.reuse, 0x1, !P4 ;  /* 0x000000011b00780c */ /* 0x040fe200067a1670 */
[-C--:B------:R-:W-:Y:S01]  /*5750*/  FMUL R78, R78, R7.reuse ;  /* 0x000000074e4e7220 */ /* 0x080fe20000400000 */
[C---:B------:R-:W-:Y:S01]  /*5760*/  ISETP.LT.OR P4, PT, R27.reuse, 0x9, !P4 ;  /* 0x000000091b00780c */ /* 0x040fe20006781670 */
[----:B------:R1:W-:Y:S01]  /*5770*/  @!P6 STG.E.U8 desc[UR24][R10.64+0x9], R25 ;  /* 0x000009190a00e986 */ /* 0x0003e2000c101118 */
[----:B------:R-:W-:Y:S01]  /*5780*/  ISETP.LT.OR P6, PT, R27, 0x1, !P1 ;  /* 0x000000011b00780c */ /* 0x000fe20004fc1670 */
[----:B------:R-:W-:Y:S01]  /*5790*/  FMUL R76, R76, R7 ;  /* 0x000000074c4c7220 */ /* 0x000fe20000400000 */
[----:B------:R-:W-:Y:S01]  /*57a0*/  F2FP.SATFINITE.E4M3.F32.PACK_AB_MERGE_C R83, RZ, R83, RZ ;  /* 0x00000053ff53723e */ /* 0x000fe200048070ff */
[----:B------:R-:W-:Y:S01]  /*57b0*/  @!P0 STG.E.U8 desc[UR24][R8.64+0x8], R89 ;  /* 0x0000085908008986 */ /* 0x000fe2000c101118 */
[----:B0-----:R-:W-:Y:S01]  /*57c0*/  F2FP.SATFINITE.E4M3.F32.PACK_AB_MERGE_C R23, RZ, R88, RZ ;  /* 0x00000058ff17723e */ /* 0x001fe200048070ff */
[-C--:B------:R-:W-:Y:S01]  /*57d0*/  FMUL R75, R75, R7.reuse ;  /* 0x000000074b4b7220 */ /* 0x080fe20000400000 */
[----:B------:R-:W-:Y:S01]  /*57e0*/  ISETP.GE.AND P0, PT, R28, 0x1a, PT ;  /* 0x0000001a1c00780c */ /* 0x000fe20003f06270 */
[-C--:B------:R-:W-:Y:S01]  /*57f0*/  FMUL R74, R74, R7.reuse ;  /* 0x000000074a4a7220 */ /* 0x080fe20000400000 */
[----:B------:R-:W-:Y:S01]  /*5800*/  ISETP.LT.OR P1, PT, R27, 0x9, !P1 ;  /* 0x000000091b00780c */ /* 0x000fe20004f21670 */
[----:B------:R0:W-:Y:S01]  /*5810*/  @!P2 STG.E.U8 desc[UR24][R8.64+0x9], R23 ;  /* 0x000009170800a986 */ /* 0x0001e2000c101118 */
[----:B------:R-:W-:Y:S01]  /*5820*/  ISETP.GE.AND P2, PT, R28, 0x19, PT ;  /* 0x000000191c00780c */ /* 0x000fe20003f46270 */
[-C--:B------:R-:W-:Y:S01]  /*5830*/  FMUL R73, R73, R7.reuse ;  /* 0x0000000749497220 */ /* 0x080fe20000400000 */
[----:B-1----:R-:W-:Y:S01]  /*5840*/  F2FP.SATFINITE.E4M3.F32.PACK_AB_MERGE_C R25, RZ, R86, RZ ;  /* 0x00000056ff19723e */ /* 0x002fe200048070ff */
[----:B------:R-:W-:Y:S01]  /*5850*/  @!P5 STG.E.U8 desc[UR24][R10.64+0x10], R85 ;  /* 0x000010550a00d986 */ /* 0x000fe2000c101118 */
[----:B------:R-:W-:Y:S01]  /*5860*/  ISETP.LT.OR P5, PT, R27, 0x1, !P0 ;  /* 0x000000011b00780c */ /* 0x000fe200047a1670 */
[----:B------:R-:W-:Y:S01]  /*5870*/  FMUL R72, R72, R7 ;  /* 0x0000000748487220 */ /* 0x000fe20000400000 */
[----:B------:R-:W-:Y:S01]  /*5880*/  F2FP.SATFINITE.E4M3.F32.PACK_AB_MERGE_C R81, RZ, R81, RZ ;  /* 0x00000051ff51723e */ /* 0x000fe200048070ff */
[----:B------:R1:W-:Y:S01]  /*5890*/  @!P6 STG.E.U8 desc[UR24][R10.64+0x11], R25 ;  /* 0x000011190a00e986 */ /* 0x0003e2000c101118 */
[----:B------:R-:W-:Y:S01]  /*58a0*/  F2FP.SATFINITE.E4M3.F32.PACK_AB_MERGE_C R79, RZ, R79, RZ ;  /* 0x0000004fff4f723e */ /* 0x000fe200048070ff */
[-C--:B------:R-:W-:Y:S01]  /*58b0*/  FMUL R71, R71, R7.reuse ;  /* 0x0000000747477220 */ /* 0x080fe20000400000 */
[C---:B------:R-:W-:Y:S01]  /*58c0*/  ISETP.LT.OR P0, PT, R27.reuse, 0x9, !P0 ;  /* 0x000000091b00780c */ /* 0x040fe20004701670 */
[----:B------:R-:W-:Y:S01]  /*58d0*/  @!P4 STG.E.U8 desc[UR24][R8.64+0x10], R83 ;  /* 0x000010530800c986 */ /* 0x000fe2000c101118 */
[C---:B------:R-:W-:Y:S01]  /*58e0*/  ISETP.LT.OR P4, PT, R27.reuse, 0x1, !P2 ;  /* 0x000000011b00780c */ /* 0x040fe20005781670 */
[-C--:B------:R-:W-:Y:S01]  /*58f0*/  FMUL R70, R70, R7.reuse ;  /* 0x0000000746467220 */ /* 0x080fe20000400000 */
[----:B------:R-:W-:Y:S01]  /*5900*/  ISETP.LT.OR P2, PT, R27, 0x9, !P2 ;  /* 0x000000091b00780c */ /* 0x000fe20005741670 */
[-C--:B------:R-:W-:Y:S01]  /*5910*/  FMUL R69, R69, R7.reuse ;  /* 0x0000000745457220 */ /* 0x080fe20000400000 */
[----:B0-----:R-:W-:Y:S01]  /*5920*/  F2FP.SATFINITE.E4M3.F32.PACK_AB_MERGE_C R23, RZ, R84, RZ ;  /* 0x00000054ff17723e */ /* 0x001fe200048070ff */
[-C--:B------:R-:W-:Y:S01]  /*5930*/  FMUL R67, R67, R7.reuse ;  /* 0x0000000743437220 */ /* 0x080fe20000400000 */
[----:B------:R-:W-:Y:S01]  /*5940*/  F2FP.SATFINITE.E4M3.F32.PACK_AB_MERGE_C R29, RZ, R80, RZ ;  /* 0x00000050ff1d723e */ /* 0x000fe200048070ff */
[-C--:B------:R-:W-:Y:S01]  /*5950*/  FMUL R68, R68, R7.reuse ;  /* 0x0000000744447220 */ /* 0x080fe20000400000 */
[----:B-1----:R-:W-:Y:S01]  /*5960*/  F2FP.SATFINITE.E4M3.F32.PACK_AB_MERGE_C R25, RZ, R82, RZ ;  /* 0x00000052ff19723e */ /* 0x002fe200048070ff */
[----:B------:R0:W-:Y:S01]  /*5970*/  @!P1 STG.E.U8 desc[UR24][R8.64+0x11], R23 ;  /* 0x0000111708009986 */ /* 0x0001e2000c101118 */
[----:B------:R-:W-:Y:S01]  /*5980*/  ISETP.GE.AND P1, PT, R28, 0x21, PT ;  /* 0x000000211c00780c */ /* 0x000fe20003f26270 */
[----:B------:R-:W-:Y:S01]  /*5990*/  FMUL R66, R66, R7 ;  /* 0x0000000742427220 */ /* 0x000fe20000400000 */
[----:B------:R-:W-:Y:S01]  /*59a0*/  F2FP.SATFINITE.E4M3.F32.PACK_AB_MERGE_C R77, RZ, R77, RZ ;  /* 0x0000004dff4d723e */ /* 0x000fe200048070ff */
[----:B------:R-:W-:Y:S01]  /*59b0*/  @!P4 STG.E.U8 desc[UR24][R10.64+0x18], R81 ;  /* 0x000018510a00c986 */ /* 0x000fe2000c101118 */
[----:B------:R-:W-:Y:S01]  /*59c0*/  ISETP.LT.OR P4, PT, R27, 0x1, !P1 ;  /* 0x000000011b00780c */ /* 0x000fe20004f81670 */
[----:B------:R-:W-:Y:S01]  /*59d0*/  FMUL R65, R65, R7 ;  /* 0x0000000741417220 */ /* 0x000fe20000400000 */
[----:B------:R-:W-:Y:S01]  /*59e0*/  ISETP.LT.OR P1, PT, R27, 0x9, !P1 ;  /* 0x000000091b00780c */ /* 0x000fe20004f21670 */
[----:B------:R1:W-:Y:S01]  /*59f0*/  @!P5 STG.E.U8 desc[UR24][R10.64+0x19], R25 ;  /* 0x000019190a00d986 */ /* 0x0003e2000c101118 */
[----:B------:R-:W-:Y:S01]  /*5a00*/  F2FP.SATFINITE.E4M3.F32.PACK_AB_MERGE_C R75, RZ, R75, RZ ;  /* 0x0000004bff4b723e */ /* 0x000fe200048070ff */
[----:B------:R-:W-:Y:S01]  /*5a10*/  FMUL R21, R21, R7 ;  /* 0x0000000715157220 */ /* 0x000fe20000400000 */
[----:B------:R-:W-:Y:S01]  /*5a20*/  F2FP.SATFINITE.E4M3.F32.PACK_AB_MERGE_C R73, RZ, R73, RZ ;  /* 0x00000049ff49723e */ /* 0x000fe200048070ff */
[----:B------:R-:W-:Y:S01]  /*5a30*/  @!P2 STG.E.U8 desc[UR24][R8.64+0x18], R79 ;  /* 0x0000184f0800a986 */ /* 0x000fe2000c101118 */
[----:B------:R-:W-:Y:S01]  /*5a40*/  ISETP.GE.AND P2, PT, R28, 0x22, PT ;  /* 0x000000221c00780c */ /* 0x000fe20003f46270 */
[-C--:B------:R-:W-:Y:S01]  /*5a50*/  FMUL R64, R64, R7.reuse ;  /* 0x0000000740407220 */ /* 0x080fe20000400000 */
[----:B0-----:R-:W-:Y:S01]  /*5a60*/  F2FP.SATFINITE.E4M3.F32.PACK_AB_MERGE_C R23, RZ, R78, RZ ;  /* 0x0000004eff17723e */ /* 0x001fe200048070ff */
[----:B------:R0:W-:Y:S01]  /*5a70*/  @!P0 STG.E.U8 desc[UR24][R8.64+0x19], R29 ;  /* 0x0000191d08008986 */ /* 0x0001e2000c101118 */
[----:B------:R-:W-:Y:S01]  /*5a80*/  ISETP.LT.OR P5, PT, R27, 0x1, !P2 ;  /* 0x000000011b00780c */ /* 0x000fe200057a1670 */
[-C--:B------:R-:W-:Y:S01]  /*5a90*/  FMUL R19, R19, R7.reuse ;  /* 0x0000000713137220 */ /* 0x080fe20000400000 */
[----:B------:R-:W-:Y:S01]  /*5aa0*/  ISETP.LT.OR P2, PT, R27, 0x9, !P2 ;  /* 0x000000091b00780c */ /* 0x000fe20005741670 */
[----:B------:R-:W-:Y:S01]  /*5ab0*/  @!P4 STG.E.U8 desc[UR24][R10.64+0x20], R77 ;  /* 0x0000204d0a00c986 */ /* 0x000fe2000c101118 */
[----:B-1----:R-:W-:Y:S01]  /*5ac0*/  F2FP.SATFINITE.E4M3.F32.PACK_AB_MERGE_C R25, RZ, R76, RZ ;  /* 0x0000004cff19723e */ /* 0x002fe200048070ff */
[-C--:B------:R-:W-:Y:S01]  /*5ad0*/  FMUL R20, R20, R7.reuse ;  /* 0x0000000714147220 */ /* 0x080fe20000400000 */
[C---:B------:R-:W-:Y:S01]  /*5ae0*/  ISETP.GE.AND P4, PT, R28.reuse, 0x2a, PT ;  /* 0x0000002a1c00780c */ /* 0x040fe20003f86270 */
[-C--:B------:R-:W-:Y:S01]  /*5af0*/  FMUL R17, R17, R7.reuse ;  /* 0x0000000711117220 */ /* 0x080fe20000400000 */
[----:B------:R-:W-:Y:S01]  /*5b00*/  ISETP.GE.AND P0, PT, R28, 0x29, PT ;  /* 0x000000291c00780c */ /* 0x000fe20003f06270 */
[----:B------:R-:W-:Y:S01]  /*5b10*/  FMUL R18, R18, R7 ;  /* 0x0000000712127220 */ /* 0x000fe20000400000 */
[----:B------:R-:W-:Y:S01]  /*5b20*/  F2FP.SATFINITE.E4M3.F32.PACK_AB_MERGE_C R71, RZ, R71, RZ ;  /* 0x00000047ff47723e */ /* 0x000fe200048070ff */
[-C--:B------:R-:W-:Y:S01]  /*5b30*/  FMUL R15, R15, R7.reuse ;  /* 0x000000070f0f7220 */ /* 0x080fe20000400000 */
[C---:B------:R-:W-:Y:S01]  /*5b40*/  ISETP.LT.OR P6, PT, R27.reuse, 0x1, !P0 ;  /* 0x000000011b00780c */ /* 0x040fe200047c1670 */
[----:B------:R1:W-:Y:S01]  /*5b50*/  @!P5 STG.E.U8 desc[UR24][R10.64+0x21], R23 ;  /* 0x000021170a00d986 */ /* 0x0003e2000c101118 */
[C---:B------:R-:W-:Y:S01]  /*5b60*/  ISETP.LT.OR P5, PT, R27.reuse, 0x9, !P4 ;  /* 0x000000091b00780c */ /* 0x040fe200067a1670 */
[-C--:B------:R-:W-:Y:S01]  /*5b70*/  FMUL R16, R16, R7.reuse ;  /* 0x0000000710107220 */ /* 0x080fe20000400000 */
[C---:B------:R-:W-:Y:S01]  /*5b80*/  ISETP.LT.OR P0, PT, R27.reuse, 0x9, !P0 ;  /* 0x000000091b00780c */ /* 0x040fe20004701670 */
[----:B------:R2:W-:Y:S01]  /*5b90*/  @!P2 STG.E.U8 desc[UR24][R8.64+0x21], R25 ;  /* 0x000021190800a986 */ /* 0x0005e2000c101118 */
[----:B------:R-:W-:Y:S01]  /*5ba0*/  ISETP.LT.OR P2, PT, R27, 0x1, !P4 ;  /* 0x000000011b00780c */ /* 0x000fe20006741670 */
[-C--:B------:R-:W-:Y:S01]  /*5bb0*/  FMUL R13, R13, R7.reuse ;  /* 0x000000070d0d7220 */ /* 0x080fe20000400000 */
[C---:B------:R-:W-:Y:S01]  /*5bc0*/  ISETP.GE.AND P4, PT, R28.reuse, 0x32, PT ;  /* 0x000000321c00780c */ /* 0x040fe20003f86270 */
[----:B------:R-:W-:Y:S01]  /*5bd0*/  @!P1 STG.E.U8 desc[UR24][R8.64+0x20], R75 ;  /* 0x0000204b08009986 */ /* 0x000fe2000c101118 */
[----:B------:R-:W-:Y:S01]  /*5be0*/  ISETP.GE.AND P1, PT, R28, 0x31, PT ;  /* 0x000000311c00780c */ /* 0x000fe20003f26270 */
[----:B------:R-:W-:Y:S01]  /*5bf0*/  FMUL R14, R14, R7 ;  /* 0x000000070e0e7220 */ /* 0x000fe20000400000 */
[----:B0-----:R-:W-:Y:S01]  /*5c00*/  F2FP.SATFINITE.E4M3.F32.PACK_AB_MERGE_C R29, RZ, R70, RZ ;  /* 0x00000046ff1d723e */ /* 0x001fe200048070ff */
[----:B------:R-:W-:Y:S01]  /*5c10*/  @!P6 STG.E.U8 desc[UR24][R10.64+0x28], R73 ;  /* 0x000028490a00e986 */ /* 0x000fe2000c101118 */
[----:B-1----:R-:W-:-:S02]  /*5c20*/  F2FP.SATFINITE.E4M3.F32.PACK_AB_MERGE_C R23, RZ, R74, RZ ;  /* 0x0000004aff17723e */ /* 0x002fc400048070ff */
[C---:B------:R-:W-:Y:S02]  /*5c30*/  ISETP.LT.OR P6, PT, R27.reuse, 0x1, !P1 ;  /* 0x000000011b00780c */ /* 0x040fe40004fc1670 */
[----:B--2---:R-:W-:Y:S01]  /*5c40*/  F2FP.SATFINITE.E4M3.F32.PACK_AB_MERGE_C R25, RZ, R72, RZ ;  /* 0x00000048ff19723e */ /* 0x004fe200048070ff */
[----:B------:R0:W-:Y:S01]  /*5c50*/  @!P2 STG.E.U8 desc[UR24][R10.64+0x29], R23 ;  /* 0x000029170a00a986 */ /* 0x0001e2000c101118 */
[C---:B------:R-:W-:Y:S02]  /*5c60*/  ISETP.LT.OR P2, PT, R27.reuse, 0x1, !P4 ;  /* 0x000000011b00780c */ /* 0x040fe40006741670 */
[----:B------:R-:W-:Y:S01]  /*5c70*/  F2FP.SATFINITE.E4M3.F32.PACK_AB_MERGE_C R69, RZ, R69, RZ ;  /* 0x00000045ff45723e */ /* 0x000fe200048070ff */
[----:B------:R1:W-:Y:S01]  /*5c80*/  @!P5 STG.E.U8 desc[UR24][R8.64+0x29], R25 ;  /* 0x000029190800d986 */ /* 0x0003e2000c101118 */
[C---:B------:R-:W-:Y:S02]  /*5c90*/  ISETP.LT.OR P5, PT, R27.reuse, 0x9, !P4 ;  /* 0x000000091b00780c */ /* 0x040fe400067a1670 */
[----:B------:R-:W-:Y:S01]  /*5ca0*/  ISETP.GE.AND P4, PT, R28, 0x3a, PT ;  /* 0x0000003a1c00780c */ /* 0x000fe20003f86270 */
[----:B------:R-:W-:Y:S01]  /*5cb0*/  @!P0 STG.E.U8 desc[UR24][R8.64+0x28], R71 ;  /* 0x0000284708008986 */ /* 0x000fe2000c101118 */
[----:B------:R-:W-:-:S02]  /*5cc0*/  ISETP.LT.OR P1, PT, R27, 0x9, !P1 ;  /* 0x000000091b00780c */ /* 0x000fc40004f21670 */
[----:B------:R-:W-:Y:S01]  /*5cd0*/  ISETP.GE.AND P0, PT, R28, 0x39, PT ;  /* 0x000000391c00780c */ /* 0x000fe20003f06270 */
[----:B------:R-:W-:Y:S01]  /*5ce0*/  @!P6 STG.E.U8 desc[UR24][R10.64+0x30], R69 ;  /* 0x000030450a00e986 */ /* 0x000fe2000c101118 */
[----:B------:R-:W-:Y:S02]  /*5cf0*/  F2FP.SATFINITE.E4M3.F32.PACK_AB_MERGE_C R67, RZ, R67, RZ ;  /* 0x00000043ff43723e */ /* 0x000fe400048070ff */
[C---:B------:R-:W-:Y:S01]  /*5d00*/  ISETP.LT.OR P6, PT, R27.reuse, 0x1, !P0 ;  /* 0x000000011b00780c */ /* 0x040fe200047c1670 */
[----:B------:R-:W-:Y:S01]  /*5d10*/  @!P2 STG.E.U8 desc[UR24][R10.64+0x31], R29 ;  /* 0x0000311d0a00a986 */ /* 0x000fe2000c101118 */
[----:B------:R-:W-:Y:S02]  /*5d20*/  ISETP.LT.OR P2, PT, R27, 0x1, !P4 ;  /* 0x000000011b00780c */ /* 0x000fe40006741670 */
[----:B0-----:R-:W-:Y:S02]  /*5d30*/  F2FP.SATFINITE.E4M3.F32.PACK_AB_MERGE_C R23, RZ, R68, RZ ;  /* 0x00000044ff17723e */ /* 0x001fe400048070ff */
[----:B-1----:R-:W-:Y:S01]  /*5d40*/  F2FP.SATFINITE.E4M3.F32.PACK_AB_MERGE_C R25, RZ, R66, RZ ;  /* 0x00000042ff19723e */ /* 0x002fe200048070ff */
[----:B------:R-:W-:Y:S01]  /*5d50*/  @!P1 STG.E.U8 desc[UR24][R8.64+0x30], R67 ;  /* 0x0000304308009986 */ /* 0x000fe2000c101118 */
[----:B------:R-:W-:-:S02]  /*5d60*/  F2FP.SATFINITE.E4M3.F32.PACK_AB_MERGE_C R65, RZ, R65, RZ ;  /* 0x00000041ff41723e */ /* 0x000fc400048070ff */
[C---:B------:R-:W-:Y:S01]  /*5d70*/  ISETP.LT.OR P1, PT, R27.reuse, 0x9, !P0 ;  /* 0x000000091b00780c */ /* 0x040fe20004721670 */
[----:B------:R0:W-:Y:S01]  /*5d80*/  @!P5 STG.E.U8 desc[UR24][R8.64+0x31], R23 ;  /* 0x000031170800d986 */ /* 0x0001e2000c101118 */
[C---:B------:R-:W-:Y:S02]  /*5d90*/  ISETP.LT.OR P4, PT, R27.reuse, 0x9, !P4 ;  /* 0x000000091b00780c */ /* 0x040fe40006781670 */
[C---:B------:R-:W-:Y:S01]  /*5da0*/  ISETP.GE.AND P0, PT, R28.reuse, 0x42, PT ;  /* 0x000000421c00780c */ /* 0x040fe20003f06270 */
[----:B------:R1:W-:Y:S01]  /*5db0*/  @!P2 STG.E.U8 desc[UR24][R10.64+0x39], R25 ;  /* 0x000039190a00a986 */ /* 0x0003e2000c101118 */
[----:B------:R-:W-:Y:S02]  /*5dc0*/  ISETP.GE.AND P2, PT, R28, 0x41, PT ;  /* 0x000000411c00780c */ /* 0x000fe40003f46270 */
[----:B------:R-:W-:Y:S01]  /*5dd0*/  F2FP.SATFINITE.E4M3.F32.PACK_AB_MERGE_C R21, RZ, R21, RZ ;  /* 0x00000015ff15723e */ /* 0x000fe200048070ff */
[----:B------:R-:W-:Y:S01]  /*5de0*/  @!P6 STG.E.U8 desc[UR24][R10.64+0x38], R65 ;  /* 0x000038410a00e986 */ /* 0x000fe2000c101118 */
[----:B------:R-:W-:-:S02]  /*5df0*/  ISETP.LT.OR P5, PT, R27, 0x1, !P2 ;  /* 0x000000011b00780c */ /* 0x000fc400057a1670 */
[C---:B------:R-:W-:Y:S01]  /*5e00*/  ISETP.LT.OR P6, PT, R27.reuse, 0x1, !P0 ;  /* 0x000000011b00780c */ /* 0x040fe200047c1670 */
[----:B------:R-:W-:Y:S01]  /*5e10*/  @!P1 STG.E.U8 desc[UR24][R8.64+0x38], R21 ;  /* 0x0000381508009986 */ /* 0x000fe2000c101118 */
[----:B0-----:R-:W-:Y:S02]  /*5e20*/  F2FP.SATFINITE.E4M3.F32.PACK_AB_MERGE_C R23, RZ, R64, RZ ;  /* 0x00000040ff17723e */ /* 0x001fe400048070ff */
[----:B------:R-:W-:Y:S02]  /*5e30*/  F2FP.SATFINITE.E4M3.F32.PACK_AB_MERGE_C R19, RZ, R19, RZ ;  /* 0x00000013ff13723e */ /* 0x000fe400048070ff */
[----:B-1----:R-:W-:Y:S01]  /*5e40*/  F2FP.SATFINITE.E4M3.F32.PACK_AB_MERGE_C R25, RZ, R20, RZ ;  /* 0x00000014ff19723e */ /* 0x002fe200048070ff */
[----:B------:R-:W-:Y:S01]  /*5e50*/  @!P4 STG.E.U8 desc[UR24][R8.64+0x39], R23 ;  /* 0x000039170800c986 */ /* 0x000fe2000c101118 */
[----:B------:R-:W-:Y:S02]  /*5e60*/  ISETP.LT.OR P1, PT, R27, 0x9, !P2 ;  /* 0x000000091b00780c */ /* 0x000fe40005721670 */
[C---:B------:R-:W-:Y:S01]  /*5e70*/  ISETP.GE.AND P4, PT, R28.reuse, 0x49, PT ;  /* 0x000000491c00780c */ /* 0x040fe20003f86270 */
[----:B------:R0:W-:Y:S01]  /*5e80*/  @!P5 STG.E.U8 desc[UR24][R10.64+0x40], R19 ;  /* 0x000040130a00d986 */ /* 0x0001e2000c101118 */
[----:B------:R-:W-:-:S02]  /*5e90*/  ISETP.GE.AND P2, PT, R28, 0x4a, PT ;  /* 0x0000004a1c00780c */ /* 0x000fc40003f46270 */
[C---:B------:R-:W-:Y:S01]  /*5ea0*/  ISETP.LT.OR P0, PT, R27.reuse, 0x9, !P0 ;  /* 0x000000091b00780c */ /* 0x040fe20004701670 */
[----:B------:R1:W-:Y:S01]  /*5eb0*/  @!P6 STG.E.U8 desc[UR24][R10.64+0x41], R25 ;  /* 0x000041190a00e986 */ /* 0x0003e2000c101118 */
[C---:B------:R-:W-:Y:S02]  /*5ec0*/  ISETP.LT.OR P5, PT, R27.reuse, 0x1, !P4 ;  /* 0x000000011b00780c */ /* 0x040fe400067a1670 */
[C---:B------:R-:W-:Y:S02]  /*5ed0*/  ISETP.LT.OR P6, PT, R27.reuse, 0x1, !P2 ;  /* 0x000000011b00780c */ /* 0x040fe400057c1670 */
[C---:B------:R-:W-:Y:S02]  /*5ee0*/  ISETP.LT.OR P4, PT, R27.reuse, 0x9, !P4 ;  /* 0x000000091b00780c */ /* 0x040fe40006781670 */
[----:B------:R-:W-:Y:S02]  /*5ef0*/  ISETP.LT.OR P2, PT, R27, 0x9, !P2 ;  /* 0x000000091b00780c */ /* 0x000fe40005741670 */
[----:B------:R-:W-:-:S02]  /*5f00*/  F2FP.SATFINITE.E4M3.F32.PACK_AB_MERGE_C R17, RZ, R17, RZ ;  /* 0x00000011ff11723e */ /* 0x000fc400048070ff */
[----:B0-----:R-:W-:Y:S02]  /*5f10*/  F2FP.SATFINITE.E4M3.F32.PACK_AB_MERGE_C R19, RZ, R18, RZ ;  /* 0x00000012ff13723e */ /* 0x001fe400048070ff */
[----:B------:R-:W-:Y:S01]  /*5f20*/  F2FP.SATFINITE.E4M3.F32.PACK_AB_MERGE_C R15, RZ, R15, RZ ;  /* 0x0000000fff0f723e */ /* 0x000fe200048070ff */
[----:B------:R1:W-:Y:S01]  /*5f30*/  @!P1 STG.E.U8 desc[UR24][R8.64+0x40], R17 ;  /* 0x0000401108009986 */ /* 0x0003e2000c101118 */
[----:B------:R-:W-:Y:S02]  /*5f40*/  F2FP.SATFINITE.E4M3.F32.PACK_AB_MERGE_C R21, RZ, R16, RZ ;  /* 0x00000010ff15723e */ /* 0x000fe400048070ff */
[----:B------:R-:W-:Y:S01]  /*5f50*/  F2FP.SATFINITE.E4M3.F32.PACK_AB_MERGE_C R13, RZ, R13, RZ ;  /* 0x0000000dff0d723e */ /* 0x000fe200048070ff */
[----:B------:R1:W-:Y:S01]  /*5f60*/  @!P0 STG.E.U8 desc[UR24][R8.64+0x41], R19 ;  /* 0x0000411308008986 */ /* 0x0003e2000c101118 */
[----:B------:R-:W-:-:S03]  /*5f70*/  F2FP.SATFINITE.E4M3.F32.PACK_AB_MERGE_C R23, RZ, R14, RZ ;  /* 0x0000000eff17723e */ /* 0x000fc600048070ff */
[----:B------:R1:W-:Y:S04]  /*5f80*/  @!P5 STG.E.U8 desc[UR24][R10.64+0x48], R15 ;  /* 0x0000480f0a00d986 */ /* 0x0003e8000c101118 */
[----:B------:R1:W-:Y:S04]  /*5f90*/  @!P6 STG.E.U8 desc[UR24][R10.64+0x49], R21 ;  /* 0x000049150a00e986 */ /* 0x0003e8000c101118 */
[----:B------:R1:W-:Y:S04]  /*5fa0*/  @!P4 STG.E.U8 desc[UR24][R8.64+0x48], R13 ;  /* 0x0000480d0800c986 */ /* 0x0003e8000c101118 */
[----:B------:R1:W-:Y:S02]  /*5fb0*/  @!P2 STG.E.U8 desc[UR24][R8.64+0x49], R23 ;  /* 0x000049170800a986 */ /* 0x0003e4000c101118 */
.L_x_120:
[----:B------:R-:W-:Y:S05]  /*5fc0*/  BSYNC B0 ;  /* 0x0000000000007941 */ /* 0x000fea0003800000 */
.L_x_38:
[----:B------:R-:W-:Y:S01]  /*5fd0*/  ULDC UR6, c[0x0][0xc] ;  /* 0x0000030000067ab9 */ /* 0x000fe20000000800 */
[----:B------:R-:W-:Y:S01]  /*5fe0*/  ULDC UR7, c[0x0][0x10] ;  /* 0x0000040000077ab9 */ /* 0x000fe20000000800 */
[----:B01----:R-:W0:Y:S01]  /*5ff0*/  LDC R9, c[0x0][0x14] ;  /* 0x00000500ff097b82 */ /* 0x003e220000000800 */
[----:B------:R-:W-:Y:S01]  /*6000*/  UIMAD.WIDE.U32 UR6, UR6, UR7, URZ ;  /* 0x00000007060672a5 */ /* 0x000fe2000f8e003f */
[----:B------:R-:W-:Y:S01]  /*6010*/  PRMT R8, RZ, 0x7610, R8 ;  /* 0x00007610ff087816 */ /* 0x000fe20000000008 */
[----:B------:R-:W-:Y:S02]  /*6020*/  IMAD.MOV.U32 R87, RZ, RZ, -0x1 ;  /* 0xffffffffff577424 */ /* 0x000fe400078e00ff */
[----:B--2---:R-:W-:Y:S02]  /*6030*/  IMAD.MOV.U32 R22, RZ, RZ, -0x1 ;  /* 0xffffffffff167424 */ /* 0x004fe400078e00ff */
[----:B0-----:R-:W-:-:S04]  /*6040*/  IMAD.WIDE.U32 R2, R9, UR6, R2 ;  /* 0x0000000609027c25 */ /* 0x001fc8000f8e0002 */
[----:B------:R-:W-:Y:S01]  /*6050*/  IMAD R9, R9, UR7, RZ ;  /* 0x0000000709097c24 */ /* 0x000fe2000f8e02ff */
[----:B------:R-:W-:Y:S02]  /*6060*/  ULDC.64 UR6, c[0x0][0x650] ;  /* 0x0001940000067ab9 */ /* 0x000fe40000000a00 */
[----:B------:R-:W-:Y:S01]  /*6070*/  ISETP.GE.U32.AND P0, PT, R2, UR6, PT ;  /* 0x0000000602007c0c */ /* 0x000fe2000bf06070 */
[----:B------:R-:W-:-:S05]  /*6080*/  IMAD.IADD R3, R3, 0x1, R9 ;  /* 0x0000000103037824 */ /* 0x000fca00078e0209 */
[----:B------:R-:W-:-:S13]  /*6090*/  ISETP.GE.U32.AND.EX P0, PT, R3, UR7, PT, P0 ;  /* 0x0000000703007c0c */ /* 0x000fda000bf06100 */
[----:B------:R-:W-:Y:S05]  /*60a0*/  @P0 BRA `(.L_x_121) ;  /* 0x0000000400600947 */ /* 0x000fea0003800000 */
[----:B------:R-:W0:Y:S01]  /*60b0*/  S2R R23, SR_CTAID.X ;  /* 0x0000000000177919 */ /* 0x000e220000002500 */
[----:B------:R-:W1:Y:S01]  /*60c0*/  LDC.64 R16, c[0x0][0x628] ;  /* 0x00018a00ff107b82 */ /* 0x000e620000000a00 */
[----:B------:R-:W-:Y:S01]  /*60d0*/  ULDC UR6, c[0x0][0x150] ;  /* 0x0000540000067ab9 */ /* 0x000fe20000000800 */
[----:B------:R-:W-:Y:S01]  /*60e0*/  IMAD.MOV.U32 R14, RZ, RZ, R2 ;  /* 0x000000ffff0e7224 */ /* 0x000fe200078e0002 */
[----:B---34-:R-:W2:Y:S01]  /*60f0*/  S2R R25, SR_CTAID.Y ;  /* 0x0000000000197919 */ /* 0x018ea20000002600 */
[----:B------:R-:W-:-:S04]  /*6100*/  IMAD.MOV.U32 R15, RZ, RZ, R3 ;  /* 0x000000ffff0f7224 */ /* 0x000fc800078e0003 */
[----:B------:R-:W3:Y:S08]  /*6110*/  LDC R26, c[0x0][0x144] ;  /* 0x00005100ff1a7b82 */ /* 0x000ef00000000800 */
[----:B------:R-:W4:Y:S08]  /*6120*/  LDC R18, c[0x0][0x630] ;  /* 0x00018c00ff127b82 */ /* 0x000f300000000800 */
[----:B------:R-:W2:Y:S01]  /*6130*/  LDC.64 R20, c[0x0][0x620] ;  /* 0x00018800ff147b82 */ /* 0x000ea20000000a00 */
[----:B-1----:R-:W-:-:S04]  /*6140*/  ISETP.NE.U32.AND P0, PT, R16, RZ, PT ;  /* 0x000000ff1000720c */ /* 0x002fc80003f05070 */
[----:B------:R-:W-:Y:S02]  /*6150*/  ISETP.NE.AND.EX P0, PT, R17, RZ, PT, P0 ;  /* 0x000000ff1100720c */ /* 0x000fe40003f05300 */
[----:B0-----:R-:W-:-:S05]  /*6160*/  I2FP.F32.U32 R8, R23 ;  /* 0x0000001700087245 */ /* 0x001fca0000201000 */
[----:B------:R-:W-:-:S04]  /*6170*/  FMUL R8, R8, UR6 ;  /* 0x0000000608087c20 */ /* 0x000fc80008400000 */
[----:B------:R0:W1:Y:S02]  /*6180*/  F2I.U32.TRUNC.NTZ R24, R8 ;  /* 0x0000000800187305 */ /* 0x000064000020f000 */
[----:B---34-:R-:W-:Y:S05]  /*6190*/  @!P0 BRA `(.L_x_122) ;  /* 0x0000000000288947 */ /* 0x018fea0003800000 */
[----:B------:R-:W3:Y:S02]  /*61a0*/  LDC R9, c[0x0][0x634] ;  /* 0x00018d00ff097b82 */ /* 0x000ee40000000800 */
[----:B---3--:R-:W-:-:S05]  /*61b0*/  IADD3 R13, P0, R2, R9, RZ ;  /* 0x00000009020d7210 */ /* 0x008fca0007f1e0ff */
[----:B------:R-:W-:-:S04]  /*61c0*/  IMAD.X R19, RZ, RZ, R3, P0 ;  /* 0x000000ffff137224 */ /* 0x000fc800000e0603 */
[----:B0-----:R-:W-:-:S04]  /*61d0*/  IMAD.WIDE.U32 R8, R19, R16, RZ ;  /* 0x0000001013087225 */ /* 0x001fc800078e00ff */
[----:B-----5:R-:W-:-:S04]  /*61e0*/  IMAD.WIDE.U32 R10, P0, R13, R17, R8 ;  /* 0x000000110d0a7225 */ /* 0x020fc80007800008 */
[----:B------:R-:W-:-:S04]  /*61f0*/  IMAD.WIDE.U32 R8, R13, R16, RZ ;  /* 0x000000100d087225 */ /* 0x000fc800078e00ff */
[----:B------:R-:W-:Y:S01]  /*6200*/  IMAD.X R15, RZ, RZ, RZ, P0 ;  /* 0x000000ffff0f7224 */ /* 0x000fe200000e06ff */
[----:B------:R-:W-:Y:S01]  /*6210*/  IADD3 RZ, P0, R9, R10, RZ ;  /* 0x0000000a09ff7210 */ /* 0x000fe20007f1e0ff */
[----:B------:R-:W-:-:S04]  /*6220*/  IMAD.MOV.U32 R14, RZ, RZ, R11 ;  /* 0x000000ffff0e7224 */ /* 0x000fc800078e000b */
[----:B------:R-:W-:-:S08]  /*6230*/  IMAD.WIDE.U32.X R14, R19, R17, R14, P0 ;  /* 0x00000011130e7225 */ /* 0x000fd000000e040e */
.L_x_122:
[----:B------:R-:W3:Y:S01]  /*6240*/  LDC.64 R32, c[0x0][0x640] ;  /* 0x00019000ff207b82 */ /* 0x000ee20000000a00 */
[-CC-:B------:R-:W-:Y:S01]  /*6250*/  SHF.R.U64 R22, R14, R18.reuse, R15.reuse ;  /* 0x000000120e167219 */ /* 0x180fe2000000120f */
[----:B-1----:R-:W-:Y:S01]  /*6260*/  IMAD.MOV R24, RZ, RZ, -R24 ;  /* 0x000000ffff187224 */ /* 0x002fe200078e0a18 */
[----:B0-----:R-:W-:Y:S01]  /*6270*/  SHF.R.U32.HI R8, RZ, R18, R15 ;  /* 0x00000012ff087219 */ /* 0x001fe2000001160f */
[----:B------:R-:W-:Y:S01]  /*6280*/  ULDC UR6, c[0x0][0x154] ;  /* 0x0000550000067ab9 */ /* 0x000fe20000000800 */
[----:B------:R-:W-:Y:S01]  /*6290*/  IADD3 R11, P0, RZ, -R22, RZ ;  /* 0x80000016ff0b7210 */ /* 0x000fe20007f1e0ff */
[----:B------:R-:W-:Y:S02]  /*62a0*/  IMAD R23, R26, R24, R23 ;  /* 0x000000181a177224 */ /* 0x000fe400078e0217 */
[----:B------:R-:W0:Y:S01]  /*62b0*/  LDC R14, c[0x0][0x618] ;  /* 0x00018600ff0e7b82 */ /* 0x000e220000000800 */
[----:B------:R-:W-:Y:S02]  /*62c0*/  IMAD.MOV.U32 R13, RZ, RZ, 0x1 ;  /* 0x00000001ff0d7424 */ /* 0x000fe400078e00ff */
[----:B------:R-:W-:-:S04]  /*62d0*/  IMAD.X R9, RZ, RZ, ~R8, P0 ;  /* 0x000000ffff097224 */ /* 0x000fc800000e0e08 */
[-C--:B--2--5:R-:W-:Y:S01]  /*62e0*/  IMAD R10, R9, R20.reuse, RZ ;  /* 0x00000014090a7224 */ /* 0x0a4fe200078e02ff */
[----:B------:R-:W1:Y:S01]  /*62f0*/  LDC R28, c[0x0][0x608] ;  /* 0x00018200ff1c7b82 */ /* 0x000e620000000800 */
[----:B------:R-:W-:-:S04]  /*6300*/  IMAD.WIDE.U32 R8, R11, R20, R2 ;  /* 0x000000140b087225 */ /* 0x000fc800078e0002 */
[----:B------:R-:W-:Y:S01]  /*6310*/  IMAD R11, R11, R21, R10 ;  /* 0x000000150b0b7224 */ /* 0x000fe200078e020a */
[----:B------:R-:W-:Y:S02]  /*6320*/  I2FP.F32.U32 R10, R25 ;  /* 0x00000019000a7245 */ /* 0x000fe40000201000 */
[----:B------:R-:W2:Y:S01]  /*6330*/  LDC R30, c[0x0][0x658] ;  /* 0x00019600ff1e7b82 */ /* 0x000ea20000000800 */
[----:B------:R-:W-:Y:S01]  /*6340*/  IMAD.IADD R9, R9, 0x1, R11 ;  /* 0x0000000109097824 */ /* 0x000fe200078e020b */
[----:B---3--:R-:W-:Y:S01]  /*6350*/  ISETP.NE.U32.AND P0, PT, R32, RZ, PT ;  /* 0x000000ff2000720c */ /* 0x008fe20003f05070 */
[----:B------:R-:W-:Y:S01]  /*6360*/  FMUL R10, R10, UR6 ;  /* 0x000000060a0a7c20 */ /* 0x000fe20008400000 */
[----:B------:R-:W-:Y:S02]  /*6370*/  IMAD.MOV.U32 R11, RZ, RZ, -0x1 ;  /* 0xffffffffff0b7424 */ /* 0x000fe400078e00ff */
[----:B------:R-:W-:Y:S01]  /*6380*/  ISETP.NE.AND.EX P0, PT, R33, RZ, PT, P0 ;  /* 0x000000ff2100720c */ /* 0x000fe20003f05300 */
[----:B------:R3:W4:Y:S01]  /*6390*/  F2I.U32.TRUNC.NTZ R19, R10 ;  /* 0x0000000a00137305 */ /* 0x000722000020f000 */
[----:B------:R-:W3:Y:S01]  /*63a0*/  LDC R24, c[0x0][0x148] ;  /* 0x00005200ff187b82 */ /* 0x000ee20000000800 */
[----:B0-----:R-:W-:-:S02]  /*63b0*/  SHF.R.U64 R18, R8, R14, R9 ;  /* 0x0000000e08127219 */ /* 0x001fc40000001209 */
[----:B------:R-:W-:-:S05]  /*63c0*/  SHF.R.U32.HI R9, RZ, R14, R9 ;  /* 0x0000000eff097219 */ /* 0x000fca0000011609 */
[----:B------:R-:W0:Y:S01]  /*63d0*/  LDC R21, c[0x0][0x600] ;  /* 0x00018000ff157b82 */ /* 0x000e220000000800 */
[-CC-:B-1----:R-:W-:Y:S02]  /*63e0*/  SHF.R.U64 R16, R18, R28.reuse, R9.reuse ;  /* 0x0000001c12107219 */ /* 0x182fe40000001209 */
[----:B------:R-:W-:-:S05]  /*63f0*/  SHF.R.U32.HI R9, RZ, R28, R9 ;  /* 0x0000001cff097219 */ /* 0x000fca0000011609 */
[----:B------:R-:W1:Y:S01]  /*6400*/  LDC R26, c[0x0][0x648] ;  /* 0x00019200ff1a7b82 */ /* 0x000e620000000800 */
[-CC-:B--2---:R-:W-:Y:S02]  /*6410*/  SHF.R.U64 R20, R16, R30.reuse, R9.reuse ;  /* 0x0000001e10147219 */ /* 0x184fe40000001209 */
[-C--:B------:R-:W-:Y:S02]  /*6420*/  SHF.L.U32 R11, R11, R30.reuse, RZ ;  /* 0x0000001e0b0b7219 */ /* 0x080fe400000006ff */
[-C--:B------:R-:W-:Y:S01]  /*6430*/  SHF.R.U32.HI R9, RZ, R30.reuse, R9 ;  /* 0x0000001eff097219 */ /* 0x080fe20000011609 */
[----:B------:R-:W-:Y:S01]  /*6440*/  IMAD.MOV.U32 R8, RZ, RZ, R20 ;  /* 0x000000ffff087224 */ /* 0x000fe200078e0014 */
[----:B------:R-:W-:Y:S01]  /*6450*/  SHF.L.U32 R30, R13, R30, RZ ;  /* 0x0000001e0d1e7219 */ /* 0x000fe200000006ff */
[----:B------:R-:W2:Y:S01]  /*6460*/  LDC R29, c[0x0][0x638] ;  /* 0x00018e00ff1d7b82 */ /* 0x000ea20000000800 */
[----:B------:R-:W-:-:S07]  /*6470*/  LOP3.LUT R27, RZ, R11, RZ, 0x33, !PT ;  /* 0x0000000bff1b7212 */ /* 0x000fce00078e33ff */
[----:B------:R-:W0:Y:S01]  /*6480*/  LDC R31, c[0x0][0x610] ;  /* 0x00018400ff1f7b82 */ /* 0x000e220000000800 */
[----:B----4-:R-:W-:Y:S05]  /*6490*/  @!P0 BRA `(.L_x_123) ;  /* 0x0000000000288947 */ /* 0x010fea0003800000 */
[----:B------:R-:W4:Y:S02]  /*64a0*/  LDC R13, c[0x0][0x64c] ;  /* 0x00019300ff0d7b82 */ /* 0x000f240000000800 */
[----:B----4-:R-:W-:-:S05]  /*64b0*/  IADD3 R13, P0, R20, R13, RZ ;  /* 0x0000000d140d7210 */ /* 0x010fca0007f1e0ff */
[----:B------:R-:W-:-:S04]  /*64c0*/  IMAD.X R17, RZ, RZ, R9, P0 ;  /* 0x000000ffff117224 */ /* 0x000fc800000e0609 */
[----:B------:R-:W-:-:S04]  /*64d0*/  IMAD.WIDE.U32 R8, R17, R32, RZ ;  /* 0x0000002011087225 */ /* 0x000fc800078e00ff */
[----:B---3--:R-:W-:-:S04]  /*64e0*/  IMAD.WIDE.U32 R10, P0, R13, R33, R8 ;  /* 0x000000210d0a7225 */ /* 0x008fc80007800008 */
[----:B------:R-:W-:-:S04]  /*64f0*/  IMAD.WIDE.U32 R8, R13, R32, RZ ;  /* 0x000000200d087225 */ /* 0x000fc800078e00ff */
[----:B------:R-:W-:Y:S01]  /*6500*/  IMAD.X R15, RZ, RZ, RZ, P0 ;  /* 0x000000ffff0f7224 */ /* 0x000fe200000e06ff */
[----:B------:R-:W-:Y:S01]  /*6510*/  IADD3 RZ, P0, R9, R10, RZ ;  /* 0x0000000a09ff7210 */ /* 0x000fe20007f1e0ff */
[----:B------:R-:W-:-:S04]  /*6520*/  IMAD.MOV.U32 R14, RZ, RZ, R11 ;  /* 0x000000ffff0e7224 */ /* 0x000fc800078e000b */
[----:B------:R-:W-:-:S08]  /*6530*/  IMAD.WIDE.U32.X R8, R17, R33, R14, P0 ;  /* 0x0000002111087225 */ /* 0x000fd000000e040e */
.L_x_123:
[----:B-1----:R-:W-:Y:S01]  /*6540*/  SHF.R.U64 R8, R8, R26, R9 ;  /* 0x0000001a08087219 */ /* 0x002fe20000001209 */
[----:B0-----:R-:W-:Y:S01]  /*6550*/  VIADD R13, R21, 0xffffffff ;  /* 0xffffffff150d7836 */ /* 0x001fe20000000000 */
[----:B------:R-:W-:Y:S01]  /*6560*/  LOP3.LUT R11, R16, R27, RZ, 0xc0, !PT ;  /* 0x0000001b100b7212 */ /* 0x000fe200078ec0ff */
[----:B------:R-:W-:Y:S02]  /*6570*/  IMAD.MOV R19, RZ, RZ, -R19 ;  /* 0x000000ffff137224 */ /* 0x000fe400078e0a13 */
[----:B------:R-:W-:Y:S02]  /*6580*/  IMAD.MOV R9, RZ, RZ, -R8 ;  /* 0x000000ffff097224 */ /* 0x000fe400078e0a08 */
[----:B------:R-:W-:Y:S01]  /*6590*/  IMAD R26, R30, R8, R11 ;  /* 0x000000081e1a7224 */ /* 0x000fe200078e020b */
[----:B------:R-:W-:Y:S01]  /*65a0*/  LOP3.LUT R11, R18, R13, RZ, 0xc0, !PT ;  /* 0x0000000d120b7212 */ /* 0x000fe200078ec0ff */
[----:B---3--:R-:W-:Y:S02]  /*65b0*/  @P3 IMAD R23, R24, R19, R25 ;  /* 0x0000001318173224 */ /* 0x008fe400078e0219 */
[----:B--2---:R-:W-:-:S02]  /*65c0*/  IMAD R8, R9, R29, R20 ;  /* 0x0000001d09087224 */ /* 0x004fc400078e0214 */
[----:B------:R-:W-:Y:S02]  /*65d0*/  IMAD R26, R26, R31, R23 ;  /* 0x0000001f1a1a7224 */ /* 0x000fe400078e0217 */
[----:B------:R-:W-:Y:S02]  /*65e0*/  IMAD R9, R8, R21, R11 ;  /* 0x0000001508097224 */ /* 0x000fe400078e020b */
[----:B------:R-:W-:-:S03]  /*65f0*/  IMAD.MOV.U32 R10, RZ, RZ, 0x1 ;  /* 0x00000001ff0a7424 */ /* 0x000fc600078e00ff */
[----:B------:R-:W-:Y:S02]  /*6600*/  SEL R87, R9, R26, !P3 ;  /* 0x0000001a09577207 */ /* 0x000fe40005800000 */
[----:B------:R-:W-:Y:S02]  /*6610*/  PRMT R8, R10, 0x7610, R8 ;  /* 0x000076100a087816 */ /* 0x000fe40000000008 */
[----:B------:R-:W-:-:S07]  /*6620*/  SEL R26, R26, R9, !P3 ;  /* 0x000000091a1a7207 */ /* 0x000fce0005800000 */
.L_x_121:
[----:B------:R-:W-:Y:S01]  /*6630*/  LOP3.LUT P0, RZ, R8, 0xff, RZ, 0xc0, !PT ;  /* 0x000000ff08ff7812 */ /* 0x000fe2000780c0ff */
[----:B------:R-:W-:-:S12]  /*6640*/  IMAD.MOV.U32 R23, RZ, RZ, R26 ;  /* 0x000000ffff177224 */ /* 0x000fd800078e001a */
[----:B------:R-:W-:Y:S05]  /*6650*/  @P0 BRA `(.L_x_124) ;  /* 0xffffffac00500947 */ /* 0x000fea000383ffff */
[----:B------:R-:W-:Y:S05]  /*6660*/  EXIT ;  /* 0x000000000000794d */ /* 0x000fea0003800000 */
.L_x_8:
[----:B0-----:R-:W-:Y:S01]  /*6670*/  ULDC.64 UR4, c[0x0][0x650] ;  /* 0x0001940000047ab9 */ /* 0x001fe20000000a00 */
        /* <DEDUP_REMOVED lines=25> */
.L_x_126:
[----:B------:R-:W0:Y:S01]  /*6810*/  LDC.64 R28, c[0x0][0x640] ;  /* 0x00019000ff1c7b82 */ /* 0x000e220000000a00 */
[-CC-:B------:R-:W-:Y:S01]  /*6820*/  SHF.R.U64 R21, R16, R6.reuse, R17.reuse ;  /* 0x0000000610157219 */ /* 0x180fe20000001211 */
[----:B------:R-:W-:Y:S01]  /*6830*/  IMAD.MOV.U32 R31, RZ, RZ, 0x1 ;  /* 0x00000001ff1f7424 */ /* 0x000fe200078e00ff */
[----:B------:R-:W-:Y:S02]  /*6840*/  SHF.R.U32.HI R5, RZ, R6, R17 ;  /* 0x00000006ff057219 */ /* 0x000fe40000011611 */
[----:B------:R-:W-:-:S03]  /*6850*/  IADD3 R15, P0, RZ, -R21, RZ ;  /* 0x80000015ff0f7210 */ /* 0x000fc60007f1e0ff */
[----:B------:R-:W1:Y:S02]  /*6860*/  LDC R14, c[0x0][0x618] ;  /* 0x00018600ff0e7b82 */ /* 0x000e640000000800 */
[----:B------:R-:W-:Y:S02]  /*6870*/  IMAD.X R5, RZ, RZ, ~R5, P0 ;  /* 0x000000ffff057224 */ /* 0x000fe400000e0e05 */
[----:B------:R-:W-:-:S04]  /*6880*/  IMAD.WIDE.U32 R12, R15, R22, R2 ;  /* 0x000000160f0c7225 */ /* 0x000fc800078e0002 */
[----:B------:R-:W2:Y:S01]  /*6890*/  LDC R16, c[0x0][0x608] ;  /* 0x00018200ff107b82 */ /* 0x000ea20000000800 */
[----:B------:R-:W-:-:S04]  /*68a0*/  IMAD R6, R5, R22, RZ ;  /* 0x0000001605067224 */ /* 0x000fc800078e02ff */
[----:B------:R-:W-:-:S03]  /*68b0*/  IMAD R5, R15, R23, R6 ;  /* 0x000000170f057224 */ /* 0x000fc600078e0206 */
[----:B------:R-:W3:Y:S01]  /*68c0*/  LDC R26, c[0x0][0x658] ;  /* 0x00019600ff1a7b82 */ /* 0x000ee20000000800 */
[----:B------:R-:W-:Y:S01]  /*68d0*/  IMAD.IADD R5, R13, 0x1, R5 ;  /* 0x000000010d057824 */ /* 0x000fe200078e0205 */
[----:B0-----:R-:W-:Y:S01]  /*68e0*/  ISETP.NE.U32.AND P0, PT, R28, RZ, PT ;  /* 0x000000ff1c00720c */ /* 0x001fe20003f05070 */
[----:B------:R-:W-:-:S03]  /*68f0*/  IMAD.MOV.U32 R13, RZ, RZ, -0x1 ;  /* 0xffffffffff0d7424 */ /* 0x000fc600078e00ff */
        /* <DEDUP_REMOVED lines=25> */
.L_x_127:
[----:B-1----:R-:W-:Y:S01]  /*6a90*/  SHF.R.U64 R6, R12, R25, R13 ;  /* 0x000000190c067219 */ /* 0x002fe2000000120d */
[----:B0-----:R-:W-:Y:S01]  /*6aa0*/  VIADD R13, R24, 0xffffffff ;  /* 0xffffffff180d7836 */ /* 0x001fe20000000000 */
[----:B------:R-:W-:Y:S01]  /*6ab0*/  SHF.L.U32 R9, R31, R26, RZ ;  /* 0x0000001a1f097219 */ /* 0x000fe200000006ff */
[----:B------:R-:W-:Y:S01]  /*6ac0*/  @P3 IMAD R10, R11, R20, R8 ;  /* 0x000000140b0a3224 */ /* 0x000fe200078e0208 */
[----:B------:R-:W-:Y:S01]  /*6ad0*/  LOP3.LUT R5, R22, R33, RZ, 0xc0, !PT ;  /* 0x0000002116057212 */ /* 0x000fe200078ec0ff */
[----:B------:R-:W-:Y:S01]  /*6ae0*/  IMAD.MOV R12, RZ, RZ, -R6 ;  /* 0x000000ffff0c7224 */ /* 0x000fe200078e0a06 */
[----:B------:R-:W-:Y:S01]  /*6af0*/  LOP3.LUT R18, R18, R13, RZ, 0xc0, !PT ;  /* 0x0000000d12127212 */ /* 0x000fe200078ec0ff */
[----:B------:R-:W-:Y:S02]  /*6b00*/  IMAD.MOV.U32 R8, RZ, RZ, 0x1 ;  /* 0x00000001ff087424 */ /* 0x000fe400078e00ff */
[----:B------:R-:W-:Y:S02]  /*6b10*/  IMAD R9, R9, R6, R5 ;  /* 0x0000000609097224 */ /* 0x000fe400078e0205 */
[----:B--2---:R-:W-:-:S02]  /*6b20*/  IMAD R5, R12, R27, R23 ;  /* 0x0000001b0c057224 */ /* 0x004fc400078e0217 */
[----:B---3--:R-:W-:Y:S02]  /*6b30*/  IMAD R6, R9, R30, R10 ;  /* 0x0000001e09067224 */ /* 0x008fe400078e020a */
[----:B------:R-:W-:Y:S01]  /*6b40*/  IMAD R9, R5, R24, R18 ;  /* 0x0000001805097224 */ /* 0x000fe200078e0212 */
[----:B------:R-:W-:Y:S01]  /*6b50*/  PRMT R5, R8, 0x7610, R5 ;  /* 0x0000761008057816 */ /* 0x000fe20000000005 */
[----:B------:R-:W-:-:S03]  /*6b60*/  IMAD.MOV.U32 R17, RZ, RZ, R21 ;  /* 0x000000ffff117224 */ /* 0x000fc600078e0015 */
[----:B------:R-:W-:Y:S02]  /*6b70*/  SEL R14, R9, R6, !P3 ;  /* 0x00000006090e7207 */ /* 0x000fe40005800000 */
[----:B------:R-:W-:-:S07]  /*6b80*/  SEL R6, R6, R9, !P3 ;  /* 0x0000000906067207 */ /* 0x000fce0005800000 */
.L_x_125:
[----:B------:R-:W-:-:S08]  /*6b90*/  NOP ;  /* 0x0000000000007918 */ /* 0x000fd00000000000 */
[----:B------:R-:W0:-:S00]  /*6ba0*/  USETMAXREG.DEALLOC.CTAPOOL 0x28 ;  /* 0x00000028000079c8 */ /* 0x000e0000080e0500 */
[----:B0-----:R-:W-:-:S13]  /*6bb0*/  ISETP.NE.AND P0, PT, R7, RZ, PT ;  /* 0x000000ff0700720c */ /* 0x001fda0003f05270 */
[----:B------:R-:W-:Y:S05]  /*6bc0*/  @P0 EXIT ;  /* 0x000000000000094d */ /* 0x000fea0003800000 */
[----:B------:R-:W-:Y:S01]  /*6bd0*/  LOP3.LUT P0, RZ, R5, 0xff, RZ, 0xc0, !PT ;  /* 0x000000ff05ff7812 */ /* 0x000fe2000780c0ff */
[----:B------:R-:W-:Y:S02]  /*6be0*/  IMAD.MOV.U32 R5, RZ, RZ, 0x1 ;  /* 0x00000001ff057424 */ /* 0x000fe400078e00ff */
[----:B------:R-:W-:-:S10]  /*6bf0*/  IMAD.MOV.U32 R13, RZ, RZ, RZ ;  /* 0x000000ffff0d7224 */ /* 0x000fd400078e00ff */
[----:B------:R-:W-:Y:S05]  /*6c00*/  @!P0 BRA `(.L_x_128) ;  /* 0x0000000c00308947 */ /* 0x000fea0003800000 */
[----:B------:R-:W0:Y:S01]  /*6c10*/  LDC R5, c[0x0][0x28c] ;  /* 0x0000a300ff057b82 */ /* 0x000e220000000800 */
[----:B------:R-:W1:Y:S01]  /*6c20*/  S2R R11, SR_CgaCtaId ;  /* 0x00000000000b7919 */ /* 0x000e620000008800 */
[----:B------:R-:W-:Y:S01]  /*6c30*/  ULDC UR5, c[0x0][0x600] ;  /* 0x0001800000057ab9 */ /* 0x000fe20000000800 */
[----:B------:R-:W-:Y:S01]  /*6c40*/  ULDC UR4, c[0x0][0xc] ;  /* 0x0000030000047ab9 */ /* 0x000fe20000000800 */
[----:B------:R-:W-:Y:S01]  /*6c50*/  UIADD3 UR16, UR5, -0x1, URZ ;  /* 0xffffffff05107890 */ /* 0x000fe2000fffe03f */
[----:B------:R-:W-:Y:S01]  /*6c60*/  BSSY B0, `(.L_x_128) ;  /* 0x00000c6000007945 */ /* 0x000fe20003800000 */
[----:B------:R-:W-:Y:S01]  /*6c70*/  ULDC UR6, c[0x0][0x658] ;  /* 0x0001960000067ab9 */ /* 0x000fe20000000800 */
[----:B------:R-:W-:Y:S01]  /*6c80*/  ULDC UR5, c[0x0][0x10] ;  /* 0x0000040000057ab9 */ /* 0x000fe20000000800 */
[----:B------:R-:W-:Y:S01]  /*6c90*/  UMOV UR7, 0xffffffff ;  /* 0xffffffff00077882 */ /* 0x000fe20000000000 */
[----:B------:R-:W-:Y:S01]  /*6ca0*/  UMOV UR8, 0x1 ;  /* 0x0000000100087882 */ /* 0x000fe20000000000 */
[----:B------:R-:W-:Y:S01]  /*6cb0*/  UIMAD.WIDE.U32 UR4, UR4, UR5, URZ ;  /* 0x00000005040472a5 */ /* 0x000fe2000f8e003f */
[----:B------:R-:W-:Y:S01]  /*6cc0*/  IMAD.MOV.U32 R16, RZ, RZ, 0x1 ;  /* 0x00000001ff107424 */ /* 0x000fe200078e00ff */
[----:B------:R-:W-:Y:S01]  /*6cd0*/  USHF.L.U32 UR7, UR7, UR6, URZ ;  /* 0x0000000607077299 */ /* 0x000fe2000800063f */
[----:B------:R-:W-:Y:S01]  /*6ce0*/  LOP3.LUT R15, R4, 0x2, RZ, 0xfc, !PT ;  /* 0x00000002040f7812 */ /* 0x000fe200078efcff */
[----:B------:R-:W-:Y:S01]  /*6cf0*/  USHF.L.U32 UR18, UR8, UR6, URZ ;  /* 0x0000000608127299 */ /* 0x000fe2000800063f */
[----:B------:R-:W-:Y:S01]  /*6d00*/  IMAD.MOV.U32 R13, RZ, RZ, RZ ;  /* 0x000000ffff0d7224 */ /* 0x000fe200078e00ff */
[----:B------:R-:W-:Y:S01]  /*6d10*/  ULOP3.LUT UR17, URZ, UR7, URZ, 0x33, !UPT ;  /* 0x000000073f117292 */ /* 0x000fe2000f8e333f */
[----:B------:R-:W-:Y:S01]  /*6d20*/  ULDC UR6, c[0x0][0x14] ;  /* 0x0000050000067ab9 */ /* 0x000fe20000000800 */
[----:B------:R-:W-:Y:S01]  /*6d30*/  ULDC.64 UR22, c[0x0][0x198] ;  /* 0x0000660000167ab9 */ /* 0x000fe20000000a00 */
[----:B------:R-:W-:-:S02]  /*6d40*/  UIMAD.WIDE.U32 UR20, UR4, UR6, URZ ;  /* 0x00000006041472a5 */ /* 0x000fc4000f8e003f */
[----:B------:R-:W-:Y:S01]  /*6d50*/  UIMAD UR13, UR5, UR6, URZ ;  /* 0x00000006050d72a4 */ /* 0x000fe2000f8e023f */
[----:B0-----:R-:W-:-:S03]  /*6d60*/  VIADD R5, R5, 0x3f ;  /* 0x0000003f05057836 */ /* 0x001fc60000000000 */
[----:B------:R-:W-:Y:S02]  /*6d70*/  UIADD3 UR13, UR21, UR13, URZ ;  /* 0x0000000d150d7290 */ /* 0x000fe4000fffe03f */
[----:B------:R-:W-:-:S04]  /*6d80*/  SHF.R.S32.HI R8, RZ, 0x1f, R5 ;  /* 0x0000001fff087819 */ /* 0x000fc80000011405 */
[----:B------:R-:W-:Y:S01]  /*6d90*/  LEA.HI R8, R8, R5, RZ, 0x6 ;  /* 0x0000000508087211 */ /* 0x000fe200078f30ff */
[----:B------:R-:W-:Y:S01]  /*6da0*/  IMAD.MOV.U32 R5, RZ, RZ, 0x1 ;  /* 0x00000001ff057424 */ /* 0x000fe200078e00ff */
[----:B-1----:R-:W-:Y:S02]  /*6db0*/  LOP3.LUT R11, R11, 0x1, RZ, 0xc0, !PT ;  /* 0x000000010b0b7812 */ /* 0x002fe400078ec0ff */
[----:B------:R-:W-:-:S05]  /*6dc0*/  SHF.R.S32.HI R10, RZ, 0x6, R8 ;  /* 0x00000006ff0a7819 */ /* 0x000fca0000011408 */
[----:B------:R-:W-:-:S07]  /*6dd0*/  VIADD R12, R10, 0x1 ;  /* 0x000000010a0c7836 */ /* 0x000fce0000000000 */
.L_x_139:
[----:B------:R-:W-:-:S03]  /*6de0*/  UMOV UR4, 0xffffffff ;  /* 0xffffffff00047882 */ /* 0x000fc60000000000 */
[----:B------:R-:W-:Y:S05]  /*6df0*/  BRA.DIV UR4, `(.L_x_129) ;  /* 0x0000001604787947 */ /* 0x000fea000b800000 */
[----:B------:R-:W-:-:S13]  /*6e00*/  ELECT P0, URZ, PT ;  /* 0x00000000003f782f */ /* 0x000fda0003800000 */
.L_x_163:
[----:B------:R-:W0:Y:S01]  /*6e10*/  LDC R7, c[0x0][0x28c] ;  /* 0x0000a300ff077b82 */ /* 0x000e220000000800 */
[----:B------:R-:W-:Y:S01]  /*6e20*/  BSSY B1, `(.L_x_130) ;  /* 0x0000039000017945 */ /* 0x000fe20003800000 */
[----:B0-----:R-:W-:-:S13]  /*6e30*/  ISETP.LT.OR P0, PT, R7, 0x1, !P0 ;  /* 0x000000010700780c */ /* 0x001fda0004701670 */
[----:B------:R-:W-:Y:S05]  /*6e40*/  @P0 BRA `(.L_x_131) ;  /* 0x0000000000d80947 */ /* 0x000fea0003800000 */
[----:B------:R-:W-:Y:S02]  /*6e50*/  IMAD R14, R14, 0x2, R11 ;  /* 0x000000020e0e7824 */ /* 0x000fe400078e020b */
[----:B------:R-:W-:Y:S02]  /*6e60*/  IMAD.SHL.U32 R19, R6, 0x80, RZ ;  /* 0x0000008006137824 */ /* 0x000fe400078e00ff */
[----:B------:R-:W-:Y:S02]  /*6e70*/  IMAD.MOV.U32 R22, RZ, RZ, RZ ;  /* 0x000000ffff167224 */ /* 0x000fe400078e00ff */
[----:B------:R-:W-:Y:S02]  /*6e80*/  IMAD.MOV.U32 R6, RZ, RZ, R12 ;  /* 0x000000ffff067224 */ /* 0x000fe400078e000c */
[----:B------:R-:W-:Y:S02]  /*6e90*/  IMAD.MOV.U32 R7, RZ, RZ, R5 ;  /* 0x000000ffff077224 */ /* 0x000fe400078e0005 */
[----:B------:R-:W-:-:S02]  /*6ea0*/  IMAD.MOV.U32 R8, RZ, RZ, R13 ;  /* 0x000000ffff087224 */ /* 0x000fc400078e000d */
[----:B------:R-:W-:-:S07]  /*6eb0*/  IMAD R18, R14, 0x28, RZ ;  /* 0x000000280e127824 */ /* 0x000fce00078e02ff */
.L_x_134:
[----:B------:R-:W0:Y:S01]  /*6ec0*/  S2R R14, SR_CgaCtaId ;  /* 0x00000000000e7919 */ /* 0x000e220000008800 */
[----:B------:R-:W-:Y:S02]  /*6ed0*/  MOV R9, 0x400 ;  /* 0x0000040000097802 */ /* 0x000fe40000000f00 */
[----:B------:R-:W-:Y:S02]  /*6ee0*/  LOP3.LUT P1, RZ, R0, 0x7f, RZ, 0xc0, !PT ;  /* 0x0000007f00ff7812 */ /* 0x000fe4000782c0ff */
[----:B0-----:R-:W-:Y:S02]  /*6ef0*/  LEA R21, R14, R9, 0x18 ;  /* 0x000000090e157211 */ /* 0x001fe400078ec0ff */
[----:B------:R-:W-:-:S09]  /*6f00*/  SHF.L.U32 R9, R7, 0x1f, RZ ;  /* 0x0000001f07097819 */ /* 0x000fd200000006ff */
[----:B------:R-:W0:Y:S01]  /*6f10*/  @!P1 LDC R14, c[0x0][0x500] ;  /* 0x00014000ff0e9b82 */ /* 0x000e220000000800 */
[----:B------:R-:W-:-:S04]  /*6f20*/  IMAD R20, R8, 0x8, R21 ;  /* 0x0000000808147824 */ /* 0x000fc800078e0215 */
[----:B------:R-:W1:Y:S02]  /*6f30*/  SYNCS.PHASECHK.TRANS64.TRYWAIT P0, [R20+URZ+0x88], R9 ;  /* 0x00008809140075a7 */ /* 0x000e64000800017f */
[----:B-1----:R-:W-:Y:S05]  /*6f40*/  @!P0 BRA `(.L_x_132) ;  /* 0x0000001400448947 */ /* 0x002fea0003800000 */
.L_x_164:
[----:B-1----:R-:W-:Y:S01]  /*6f50*/  PRMT R9, R15, 0x9910, RZ ;  /* 0x000099100f097816 */ /* 0x002fe200000000ff */
[----:B0-----:R0:W-:Y:S03]  /*6f60*/  @!P1 SYNCS.ARRIVE.TRANS64 RZ, [R20+URZ], R14 ;  /* 0x0000000e14ff99a7 */ /* 0x0011e6000800003f */
[----:B------:R-:W-:-:S13]  /*6f70*/  ISETP.NE.AND P0, PT, R9, 0x2, PT ;  /* 0x000000020900780c */ /* 0x000fda0003f05270 */
[----:B0-----:R-:W-:Y:S05]  /*6f80*/  @P0 BRA `(.L_x_133) ;  /* 0x0000000000040947 */ /* 0x001fea0003800000 */
[----:B------:R-:W-:Y:S01]  /*6f90*/  BPT.TRAP 0x1 ;  /* 0x000000040000795c */ /* 0x000fe20000300000 */
.L_x_133:
[----:B------:R-:W-:Y:S01]  /*6fa0*/  IMAD R9, R8, 0x2, R11 ;  /* 0x0000000208097824 */ /* 0x000fe200078e020b */
[----:B------:R-:W-:Y:S01]  /*6fb0*/  R2UR UR9, R20 ;  /* 0x00000000140972ca */ /* 0x000fe200000e0000 */
[--C-:B------:R-:W-:Y:S01]  /*6fc0*/  IMAD R14, R8, 0x2000, R21.reuse ;  /* 0x00002000080e7824 */ /* 0x100fe200078e0215 */
[----:B------:R-:W-:Y:S01]  /*6fd0*/  UIADD3 UR4, UP0, UR22, 0xf0, URZ ;  /* 0x000000f016047890 */ /* 0x000fe2000ff1e03f */
[----:B------:R-:W-:Y:S01]  /*6fe0*/  IMAD R9, R9, 0xa00, R21 ;  /* 0x00000a0009097824 */ /* 0x000fe200078e0215 */
[----:B------:R-:W-:Y:S01]  /*6ff0*/  R2UR UR11, R19 ;  /* 0x00000000130b72ca */ /* 0x000fe200000e0000 */
[----:B------:R-:W-:Y:S01]  /*7000*/  VIADD R6, R6, 0xffffffff ;  /* 0xffffffff06067836 */ /* 0x000fe20000000000 */
[----:B------:R-:W-:Y:S01]  /*7010*/  R2UR UR5, R14 ;  /* 0x000000000e0572ca */ /* 0x000fe200000e0000 */
[----:B------:R-:W-:Y:S01]  /*7020*/  UIADD3 UR24, UP1, UR22, 0x1f0, URZ ;  /* 0x000001f016187890 */ /* 0x000fe2000ff3e03f */
[----:B------:R-:W-:Y:S01]  /*7030*/  R2UR UR8, R9 ;  /* 0x00000000090872ca */ /* 0x000fe200000e0000 */
[----:B------:R-:W-:Y:S01]  /*7040*/  VIADD R8, R8, 0x1 ;  /* 0x0000000108087836 */ /* 0x000fe20000000000 */
[----:B------:R-:W-:Y:S01]  /*7050*/  R2UR UR10, R22 ;  /* 0x00000000160a72ca */ /* 0x000fe200000e0000 */
[----:B------:R-:W-:Y:S01]  /*7060*/  UIADD3.X UR25, URZ, UR23, URZ, UP1, !UPT ;  /* 0x000000173f197290 */ /* 0x000fe20008ffe43f */
[----:B------:R-:W-:Y:S01]  /*7070*/  R2UR UR12, R17 ;  /* 0x00000000110c72ca */ /* 0x000fe200000e0000 */
[----:B------:R-:W-:Y:S01]  /*7080*/  UMOV UR6, 0x0 ;  /* 0x0000000000067882 */ /* 0x000fe20000000000 */
[----:B------:R-:W-:Y:S01]  /*7090*/  R2UR UR19, R18 ;  /* 0x00000000121372ca */ /* 0x000fe200000e0000 */
[----:B------:R-:W-:Y:S01]  /*70a0*/  UMOV UR7, 0x10000000 ;  /* 0x1000000000077882 */ /* 0x000fe20000000000 */
[----:B------:R-:W-:Y:S01]  /*70b0*/  ISETP.GT.AND P1, PT, R6, 0x1, PT ;  /* 0x000000010600780c */ /* 0x000fe20003f24270 */
[----:B------:R-:W-:Y:S01]  /*70c0*/  UMOV UR26, 0x30000 ;  /* 0x00030000001a7882 */ /* 0x000fe20000000000 */
[----:B------:R-:W-:Y:S01]  /*70d0*/  ISETP.NE.AND P0, PT, R8, 0x11, PT ;  /* 0x000000110800780c */ /* 0x000fe20003f05270 */
[----:B------:R-:W-:Y:S01]  /*70e0*/  UIADD3 UR14, UR5, 0x200, URZ ;  /* 0x00000200050e7890 */ /* 0x000fe2000fffe03f */
[----:B------:R-:W-:Y:S01]  /*70f0*/  VIADD R22, R22, 0x40 ;  /* 0x0000004016167836 */ /* 0x000fe20000000000 */
[----:B------:R-:W-:Y:S01]  /*7100*/  UIADD3.X UR5, URZ, UR23, URZ, UP0, !UPT ;  /* 0x000000173f057290 */ /* 0x000fe200087fe43f */
[----:B------:R-:W-:Y:S01]  /*7110*/  SEL R14, RZ, 0x1, P0 ;  /* 0x00000001ff0e7807 */ /* 0x000fe20000000000 */
[----:B------:R-:W-:Y:S01]  /*7120*/  UIADD3 UR15, UR8, 0x22200, URZ ;  /* 0x00022200080f7890 */ /* 0x000fe2000fffe03f */
[----:B------:R-:W-:-:S02]  /*7130*/  SEL R8, R8, RZ, P0 ;  /* 0x000000ff08087207 */ /* 0x000fc40000000000 */
[----:B------:R-:W-:Y:S01]  /*7140*/  UMOV UR8, UR14 ;  /* 0x0000000e00087c82 */ /* 0x000fe20008000000 */
[----:B------:R-:W-:-:S03]  /*7150*/  LOP3.LUT R7, R7, R14, RZ, 0x3c, !PT ;  /* 0x0000000e07077212 */ /* 0x000fc600078e3cff */
[----:B------:R0:W-:Y:S02]  /*7160*/  UTMALDG.3D [UR8], [UR4], desc[UR6] ;  /* 0x00000608040075b4 */ /* 0x0001e40008011000 */
[----:B0-----:R-:W-:Y:S01]  /*7170*/  UMOV UR8, UR15 ;  /* 0x0000000f00087c82 */ /* 0x001fe20008000000 */
[----:B------:R-:W-:Y:S02]  /*7180*/  UMOV UR11, UR19 ;  /* 0x00000013000b7c82 */ /* 0x000fe40008000000 */
[----:B------:R0:W-:Y:S02]  /*7190*/  UTMALDG.3D.MULTICAST [UR8], [UR24], UR26, desc[UR6] ;  /* 0x00000608180073b4 */ /* 0x0001e4000801181a */
[----:B0-----:R-:W-:Y:S05]  /*71a0*/  @P1 BRA `(.L_x_134) ;  /* 0xfffffffc00441947 */ /* 0x001fea000383ffff */
.L_x_131:
[----:B------:R-:W-:Y:S05]  /*71b0*/  BSYNC B1 ;  /* 0x0000000000017941 */ /* 0x000fea0003800000 */
.L_x_130:
[----:B------:R-:W-:Y:S01]  /*71c0*/  LOP3.LUT P1, RZ, R16, 0xff, RZ, 0xc0, !PT ;  /* 0x000000ff10ff7812 */ /* 0x000fe2000782c0ff */
[C---:B------:R-:W-:Y:S01]  /*71d0*/  IMAD.IADD R13, R10.reuse, 0x1, R13 ;  /* 0x000000010a0d7824 */ /* 0x040fe200078e020d */
[----:B------:R-:W-:Y:S01]  /*71e0*/  ULDC.64 UR4, c[0x0][0x650] ;  /* 0x0001940000047ab9 */ /* 0x000fe20000000a00 */
[C---:B------:R-:W-:Y:S01]  /*71f0*/  ISETP.GE.U32.AND P2, PT, R10.reuse, 0x11, PT ;  /* 0x000000110a00780c */ /* 0x040fe20003f46070 */
[----:B------:R-:W-:Y:S01]  /*7200*/  BSSY B1, `(.L_x_135) ;  /* 0x0000069000017945 */ /* 0x000fe20003800000 */
[----:B------:R-:W-:Y:S01]  /*7210*/  IMAD.MOV.U32 R14, RZ, RZ, -0x1 ;  /* 0xffffffffff0e7424 */ /* 0x000fe200078e00ff */
[----:B------:R-:W-:Y:S01]  /*7220*/  ISETP.GT.U32.AND P0, PT, R13, 0x10, PT ;  /* 0x000000100d00780c */ /* 0x000fe20003f04070 */
[----:B------:R-:W-:Y:S01]  /*7230*/  IMAD.MOV.U32 R17, RZ, RZ, -0x1 ;  /* 0xffffffffff117424 */ /* 0x000fe200078e00ff */
[----:B------:R-:W-:Y:S02]  /*7240*/  PRMT R16, RZ, 0x7610, R16 ;  /* 0x00007610ff107816 */ /* 0x000fe40000000010 */
[----:B------:R-:W-:-:S03]  /*7250*/  ISETP.LT.U32.AND P0, PT, R10, 0x11, P0 ;  /* 0x000000110a00780c */ /* 0x000fc60000701070 */
[----:B------:R-:W0:Y:S01]  /*7260*/  @P1 S2R R7, SR_CgaCtaId ;  /* 0x0000000000071919 */ /* 0x000e220000008800 */
[----:B------:R-:W-:-:S04]  /*7270*/  @P1 MOV R6, 0x400 ;  /* 0x0000040000061802 */ /* 0x000fc80000000f00 */
[----:B0-----:R-:W-:Y:S01]  /*7280*/  @P1 LEA R8, R7, R6, 0x18 ;  /* 0x0000000607081211 */ /* 0x001fe200078ec0ff */
[----:B------:R-:W-:Y:S01]  /*7290*/  IMAD.WIDE.U32 R6, R13, -0xf0f0f0f, RZ ;  /* 0xf0f0f0f10d067825 */ /* 0x000fe200078e00ff */
[----:B------:R-:W-:Y:S02]  /*72a0*/  SEL R6, RZ, 0x1, !P0 ;  /* 0x00000001ff067807 */ /* 0x000fe40004000000 */
[----:B------:R0:W-:Y:S01]  /*72b0*/  @P1 SYNCS.ARRIVE.TRANS64.A1T0 RZ, [R8+URZ+0x128], RZ ;  /* 0x000128ff08ff19a7 */ /* 0x0001e2000810003f */
[----:B------:R-:W-:Y:S02]  /*72c0*/  IADD3 R2, P1, R2, UR20, RZ ;  /* 0x0000001402027c10 */ /* 0x000fe4000ff3e0ff */
[----:B------:R-:W-:Y:S01]  /*72d0*/  LOP3.LUT R5, R5, R6, RZ, 0x3c, !PT ;  /* 0x0000000605057212 */ /* 0x000fe200078e3cff */
[----:B------:R-:W-:Y:S01]  /*72e0*/  IMAD.MOV.U32 R6, RZ, RZ, -0x1 ;  /* 0xffffffffff067424 */ /* 0x000fe200078e00ff */
[----:B------:R-:W-:Y:S02]  /*72f0*/  IADD3.X R3, R3, UR13, RZ, P1, !PT ;  /* 0x0000000d03037c10 */ /* 0x000fe40008ffe4ff */
[----:B------:R-:W-:-:S02]  /*7300*/  ISETP.GE.U32.AND P0, PT, R2, UR4, PT ;  /* 0x0000000402007c0c */ /* 0x000fc4000bf06070 */
[----:B0-----:R-:W-:Y:S02]  /*7310*/  SHF.R.U32.HI R8, RZ, 0x4, R7 ;  /* 0x00000004ff087819 */ /* 0x001fe40000011607 */
[----:B------:R-:W-:Y:S02]  /*7320*/  ISETP.GE.U32.AND.EX P0, PT, R3, UR5, PT, P0 ;  /* 0x0000000503007c0c */ /* 0x000fe4000bf06100 */
[----:B------:R-:W-:Y:S01]  /*7330*/  @P2 LOP3.LUT R5, R5, 0x1, R8, 0x78, !PT ;  /* 0x0000000105052812 */ /* 0x000fe200078e7808 */
[----:B------:R-:W-:Y:S01]  /*7340*/  IMAD R13, R8, -0x11, R13 ;  /* 0xffffffef080d7824 */ /* 0x000fe200078e020d */
[----:B------:R-:W-:-:S09]  /*7350*/  PRMT R7, RZ, 0x7610, R7 ;  /* 0x00007610ff077816 */ /* 0x000fd20000000007 */
[----:B------:R-:W-:Y:S05]  /*7360*/  @P0 BRA `(.L_x_136) ;  /* 0x0000000400480947 */ /* 0x000fea0003800000 */
[----:B------:R-:W0:Y:S01]  /*7370*/  S2R R18, SR_CTAID.X ;  /* 0x0000000000127919 */ /* 0x000e220000002500 */
[----:B------:R-:W-:Y:S01]  /*7380*/  ULDC.64 UR4, c[0x0][0x628] ;  /* 0x00018a0000047ab9 */ /* 0x000fe20000000a00 */
[----:B------:R-:W1:Y:S01]  /*7390*/  LDC R19, c[0x0][0x144] ;  /* 0x00005100ff137b82 */ /* 0x000e620000000800 */
[----:B------:R-:W-:Y:S01]  /*73a0*/  ISETP.NE.U32.AND P0, PT, RZ, UR4, PT ;  /* 0x00000004ff007c0c */ /* 0x000fe2000bf05070 */
[----:B------:R-:W2:Y:S01]  /*73b0*/  S2R R14, SR_CTAID.Y ;  /* 0x00000000000e7919 */ /* 0x000ea20000002600 */
[----:B------:R-:W-:Y:S01]  /*73c0*/  ULDC UR7, c[0x0][0x630] ;  /* 0x00018c0000077ab9 */ /* 0x000fe20000000800 */
[----:B------:R-:W-:Y:S01]  /*73d0*/  ULDC UR8, c[0x0][0x150] ;  /* 0x0000540000087ab9 */ /* 0x000fe20000000800 */
[----:B------:R-:W-:Y:S01]  /*73e0*/  ISETP.NE.AND.EX P0, PT, RZ, UR5, PT, P0 ;  /* 0x00000005ff007c0c */ /* 0x000fe2000bf05300 */
[----:B------:R-:W-:Y:S02]  /*73f0*/  IMAD.MOV.U32 R6, RZ, RZ, R2 ;  /* 0x000000ffff067224 */ /* 0x000fe400078e0002 */
[----:B------:R-:W-:Y:S01]  /*7400*/  IMAD.MOV.U32 R7, RZ, RZ, R3 ;  /* 0x000000ffff077224 */ /* 0x000fe200078e0003 */
[----:B0-----:R-:W-:-:S09]  /*7410*/  I2FP.F32.U32 R20, R18 ;  /* 0x0000001200147245 */ /* 0x001fd20000201000 */
[----:B------:R-:W-:Y:S05]  /*7420*/  @!P0 BRA `(.L_x_137) ;  /* 0x0000000000288947 */ /* 0x000fea0003800000 */
[----:B------:R-:W-:Y:S02]  /*7430*/  ULDC UR6, c[0x0][0x634] ;  /* 0x00018d0000067ab9 */ /* 0x000fe40000000800 */
[----:B------:R-:W-:-:S05]  /*7440*/  IADD3 R7, P0, R2, UR6, RZ ;  /* 0x0000000602077c10 */ /* 0x000fca000ff1e0ff */
[----:B------:R-:W-:-:S04]  /*7450*/  IMAD.X R17, RZ, RZ, R3, P0 ;  /* 0x000000ffff117224 */ /* 0x000fc800000e0603 */
[----:B------:R-:W-:-:S04]  /*7460*/  IMAD.WIDE.U32 R8, R17, UR4, RZ ;  /* 0x0000000411087c25 */ /* 0x000fc8000f8e00ff */
[----:B------:R-:W-:-:S04]  /*7470*/  IMAD.WIDE.U32 R8, P0, R7, UR5, R8 ;  /* 0x0000000507087c25 */ /* 0x000fc8000f800008 */
[----:B------:R-:W-:-:S04]  /*7480*/  IMAD.WIDE.U32 R6, R7, UR4, RZ ;  /* 0x0000000407067c25 */ /* 0x000fc8000f8e00ff */
[----:B------:R-:W-:Y:S01]  /*7490*/  IMAD.MOV.U32 R6, RZ, RZ, R9 ;  /* 0x000000ffff067224 */ /* 0x000fe200078e0009 */
[----:B------:R-:W-:Y:S01]  /*74a0*/  IADD3 RZ, P1, R7, R8, RZ ;  /* 0x0000000807ff7210 */ /* 0x000fe20007f3e0ff */
[----:B------:R-:W-:-:S04]  /*74b0*/  IMAD.X R7, RZ, RZ, RZ, P0 ;  /* 0x000000ffff077224 */ /* 0x000fc800000e06ff */
[----:B------:R-:W-:-:S08]  /*74c0*/  IMAD.WIDE.U32.X R6, R17, UR5, R6, P1 ;  /* 0x0000000511067c25 */ /* 0x000fd000088e0406 */
.L_x_137:
[----:B------:R-:W-:Y:S01]  /*74d0*/  FMUL R20, R20, UR8 ;  /* 0x0000000814147c20 */ /* 0x000fe20008400000 */
[--C-:B------:R-:W-:Y:S01]  /*74e0*/  SHF.R.U64 R17, R6, UR7, R7.reuse ;  /* 0x0000000706117c19 */ /* 0x100fe20008001207 */
[----:B------:R-:W-:Y:S01]  /*74f0*/  ULDC.64 UR4, c[0x0][0x620] ;  /* 0x0001880000047ab9 */ /* 0x000fe20000000a00 */
[----:B------:R-:W-:Y:S01]  /*7500*/  SHF.R.U32.HI R6, RZ, UR7, R7 ;  /* 0x00000007ff067c19 */ /* 0x000fe20008011607 */
[----:B------:R-:W-:Y:S01]  /*7510*/  ULDC.64 UR6, c[0x0][0x640] ;  /* 0x0001900000067ab9 */ /* 0x000fe20000000a00 */
[----:B------:R-:W-:Y:S01]  /*7520*/  IADD3 R7, P0, RZ, -R17, RZ ;  /* 0x80000011ff077210 */ /* 0x000fe20007f1e0ff */
[----:B------:R-:W0:Y:S01]  /*7530*/  F2I.U32.TRUNC.NTZ R20, R20 ;  /* 0x0000001400147305 */ /* 0x000e22000020f000 */
[----:B------:R-:W3:Y:S03]  /*7540*/  LDC R21, c[0x0][0x148] ;  /* 0x00005200ff157b82 */ /* 0x000ee60000000800 */
[----:B------:R-:W-:Y:S01]  /*7550*/  IMAD.X R6, RZ, RZ, ~R6, P0 ;  /* 0x000000ffff067224 */ /* 0x000fe200000e0e06 */
[----:B------:R-:W-:-:S03]  /*7560*/  ISETP.NE.U32.AND P0, PT, RZ, UR6, PT ;  /* 0x00000006ff007c0c */ /* 0x000fc6000bf05070 */
[----:B------:R-:W-:Y:S01]  /*7570*/  IMAD R6, R6, UR4, RZ ;  /* 0x0000000406067c24 */ /* 0x000fe2000f8e02ff */
[----:B------:R-:W-:-:S03]  /*7580*/  ISETP.NE.AND.EX P0, PT, RZ, UR7, PT, P0 ;  /* 0x00000007ff007c0c */ /* 0x000fc6000bf05300 */
[C---:B------:R-:W-:Y:S01]  /*7590*/  IMAD R9, R7.reuse, UR5, R6 ;  /* 0x0000000507097c24 */ /* 0x040fe2000f8e0206 */
[----:B------:R-:W-:Y:S01]  /*75a0*/  ULDC UR5, c[0x0][0x154] ;  /* 0x0000550000057ab9 */ /* 0x000fe20000000800 */
[----:B------:R-:W-:Y:S01]  /*75b0*/  IMAD.WIDE.U32 R6, R7, UR4, R2 ;  /* 0x0000000407067c25 */ /* 0x000fe2000f8e0002 */
[----:B------:R-:W-:-:S03]  /*75c0*/  ULDC UR4, c[0x0][0x618] ;  /* 0x0001860000047ab9 */ /* 0x000fc60000000800 */
[----:B0-----:R-:W-:Y:S02]  /*75d0*/  IMAD.MOV R8, RZ, RZ, -R20 ;  /* 0x000000ffff087224 */ /* 0x001fe400078e0a14 */
[----:B------:R-:W-:Y:S02]  /*75e0*/  IMAD.IADD R7, R7, 0x1, R9 ;  /* 0x0000000107077824 */ /* 0x000fe400078e0209 */
[----:B-1----:R-:W-:Y:S01]  /*75f0*/  IMAD R18, R19, R8, R18 ;  /* 0x0000000813127224 */ /* 0x002fe200078e0212 */
[----:B--2---:R-:W-:Y:S02]  /*7600*/  I2FP.F32.U32 R8, R14 ;  /* 0x0000000e00087245 */ /* 0x004fe40000201000 */
[--C-:B------:R-:W-:Y:S02]  /*7610*/  SHF.R.U64 R19, R6, UR4, R7.reuse ;  /* 0x0000000406137c19 */ /* 0x100fe40008001207 */
[----:B------:R-:W-:Y:S01]  /*7620*/  SHF.R.U32.HI R6, RZ, UR4, R7 ;  /* 0x00000004ff067c19 */ /* 0x000fe20008011607 */
[----:B------:R-:W-:Y:S01]  /*7630*/  FMUL R8, R8, UR5 ;  /* 0x0000000508087c20 */ /* 0x000fe20008400000 */
[----:B------:R-:W-:-:S02]  /*7640*/  ULDC UR4, c[0x0][0x608] ;  /* 0x0001820000047ab9 */ /* 0x000fc40000000800 */
[--C-:B------:R-:W-:Y:S01]  /*7650*/  SHF.R.U64 R22, R19, UR4, R6.reuse ;  /* 0x0000000413167c19 */ /* 0x100fe20008001206 */
[----:B------:R0:W1:Y:S01]  /*7660*/  F2I.U32.TRUNC.NTZ R24, R8 ;  /* 0x0000000800187305 */ /* 0x000062000020f000 */
[----:B------:R-:W-:Y:S01]  /*7670*/  SHF.R.U32.HI R7, RZ, UR4, R6 ;  /* 0x00000004ff077c19 */ /* 0x000fe20008011606 */
[----:B------:R-:W-:-:S03]  /*7680*/  ULDC UR4, c[0x0][0x658] ;  /* 0x0001960000047ab9 */ /* 0x000fc60000000800 */
[--C-:B------:R-:W-:Y:S02]  /*7690*/  SHF.R.U64 R20, R22, UR4, R7.reuse ;  /* 0x0000000416147c19 */ /* 0x100fe40008001207 */
[----:B------:R-:W-:-:S03]  /*76a0*/  SHF.R.U32.HI R23, RZ, UR4, R7 ;  /* 0x00000004ff177c19 */ /* 0x000fc60008011607 */
[----:B------:R-:W-:Y:S02]  /*76b0*/  IMAD.MOV.U32 R6, RZ, RZ, R20 ;  /* 0x000000ffff067224 */ /* 0x000fe400078e0014 */
[----:B------:R-:W-:Y:S01]  /*76c0*/  IMAD.MOV.U32 R7, RZ, RZ, R23 ;  /* 0x000000ffff077224 */ /* 0x000fe200078e0017 */
[----:B0-----:R-:W-:Y:S06]  /*76d0*/  @!P0 BRA `(.L_x_138) ;  /* 0x0000000000288947 */ /* 0x001fec0003800000 */
        /* <DEDUP_REMOVED lines=10> */
.L_x_138:
[----:B------:R-:W-:Y:S01]  /*7780*/  ULDC UR4, c[0x0][0x648] ;  /* 0x0001920000047ab9 */ /* 0x000fe20000000800 */
[----:B------:R-:W-:Y:S01]  /*7790*/  LOP3.LUT R22, R22, UR17, RZ, 0xc0, !PT ;  /* 0x0000001116167c12 */ /* 0x000fe2000f8ec0ff */
[----:B-1----:R-:W-:Y:S01]  /*77a0*/  IMAD.MOV R24, RZ, RZ, -R24 ;  /* 0x000000ffff187224 */ /* 0x002fe200078e0a18 */
[----:B------:R-:W-:Y:S01]  /*77b0*/  SHF.R.U64 R7, R6, UR4, R7 ;  /* 0x0000000406077c19 */ /* 0x000fe20008001207 */
[----:B------:R-:W-:Y:S01]  /*77c0*/  ULDC UR4, c[0x0][0x638] ;  /* 0x00018e0000047ab9 */ /* 0x000fe20000000800 */
[----:B------:R-:W-:Y:S01]  /*77d0*/  LOP3.LUT R19, R19, UR16, RZ, 0xc0, !PT ;  /* 0x0000001013137c12 */ /* 0x000fe2000f8ec0ff */
[----:B---3--:R-:W-:Y:S01]  /*77e0*/  @P3 IMAD R18, R21, R24, R14 ;  /* 0x0000001815123224 */ /* 0x008fe200078e020e */
[----:B------:R-:W-:Y:S01]  /*77f0*/  ULDC UR5, c[0x0][0x610] ;  /* 0x0001840000057ab9 */ /* 0x000fe20000000800 */
[----:B------:R-:W-:Y:S02]  /*7800*/  IMAD.MOV R9, RZ, RZ, -R7 ;  /* 0x000000ffff097224 */ /* 0x000fe400078e0a07 */
[----:B------:R-:W-:-:S02]  /*7810*/  IMAD R7, R7, UR18, R22 ;  /* 0x0000001207077c24 */ /* 0x000fc4000f8e0216 */
[----:B------:R-:W-:Y:S01]  /*7820*/  IMAD R20, R9, UR4, R20 ;  /* 0x0000000409147c24 */ /* 0x000fe2000f8e0214 */
[----:B------:R-:W-:Y:S01]  /*7830*/  ULDC UR4, c[0x0][0x600] ;  /* 0x0001800000047ab9 */ /* 0x000fe20000000800 */
[----:B------:R-:W-:Y:S02]  /*7840*/  IMAD R18, R7, UR5, R18 ;  /* 0x0000000507127c24 */ /* 0x000fe4000f8e0212 */
[----:B------:R-:W-:Y:S02]  /*7850*/  IMAD R9, R20, UR4, R19 ;  /* 0x0000000414097c24 */ /* 0x000fe4000f8e0213 */
[----:B------:R-:W-:-:S03]  /*7860*/  IMAD.MOV.U32 R7, RZ, RZ, 0x1 ;  /* 0x00000001ff077424 */ /* 0x000fc600078e00ff */
[----:B------:R-:W-:Y:S02]  /*7870*/  SEL R14, R9, R18, !P3 ;  /* 0x00000012090e7207 */ /* 0x000fe40005800000 */
[----:B------:R-:W-:-:S07]  /*7880*/  SEL R6, R18, R9, !P3 ;  /* 0x0000000912067207 */ /* 0x000fce0005800000 */
.L_x_136:
[----:B------:R-:W-:Y:S05]  /*7890*/  BSYNC B1 ;  /* 0x0000000000017941 */ /* 0x000fea0003800000 */
.L_x_135:
[----:B------:R-:W-:-:S13]  /*78a0*/  LOP3.LUT P0, RZ, R7, 0xff, RZ, 0xc0, !PT ;  /* 0x000000ff07ff7812 */ /* 0x000fda000780c0ff */
[----:B------:R-:W-:Y:S05]  /*78b0*/  @P0 BRA `(.L_x_139) ;  /* 0xfffffff400480947 */ /* 0x000fea000383ffff */
[----:B------:R-:W-:Y:S05]  /*78c0*/  BSYNC B0 ;  /* 0x0000000000007941 */ /* 0x000fea0003800000 */
.L_x_128:
[----:B------:R-:W-:-:S03]  /*78d0*/  UMOV UR4, 0xffffffff ;  /* 0xffffffff00047882 */ /* 0x000fc60000000000 */
[----:B------:R-:W-:Y:S05]  /*78e0*/  BRA.DIV UR4, `(.L_x_140) ;  /* 0x0000000a04f07947 */ /* 0x000fea000b800000 */
[----:B------:R-:W-:-:S13]  /*78f0*/  ELECT P0, URZ, PT ;  /* 0x00000000003f782f */ /* 0x000fda0003800000 */
.L_x_167:
[----:B------:R-:W-:Y:S04]  /*7900*/  BSSY B0, `(.L_x_141) ;  /* 0x00000a0000007945 */ /* 0x000fe80003800000 */
[----:B------:R-:W-:Y:S05]  /*7910*/  @!P0 BRA `(.L_x_142) ;  /* 0x0000000800788947 */ /* 0x000fea0003800000 */
[----:B------:R-:W-:-:S04]  /*7920*/  LOP3.LUT R4, R4, 0x2, RZ, 0xfc, !PT ;  /* 0x0000000204047812 */ /* 0x000fc800078efcff */
[----:B------:R-:W-:-:S13]  /*7930*/  ISETP.NE.AND P0, PT, R4, 0x3, PT ;  /* 0x000000030400780c */ /* 0x000fda0003f05270 */
[----:B------:R-:W-:Y:S05]  /*7940*/  @!P0 BRA `(.L_x_143) ;  /* 0x0000000000048947 */ /* 0x000fea0003800000 */
[----:B------:R-:W-:Y:S01]  /*7950*/  BPT.TRAP 0x1 ;  /* 0x000000040000795c */ /* 0x000fe20000300000 */
.L_x_143:
[----:B------:R-:W0:Y:S01]  /*7960*/  S2R R3, SR_CgaCtaId ;  /* 0x0000000000037919 */ /* 0x000e220000008800 */
[----:B------:R-:W-:-:S04]  /*7970*/  MOV R0, 0x400 ;  /* 0x0000040000007802 */ /* 0x000fc80000000f00 */
[----:B0-----:R-:W-:Y:S02]  /*7980*/  LEA R0, R3, R0, 0x18 ;  /* 0x0000000003007211 */ /* 0x001fe400078ec0ff */
[----:B------:R-:W-:-:S03]  /*7990*/  SHF.L.U32 R3, R5, 0x1f, RZ ;  /* 0x0000001f05037819 */ /* 0x000fc600000006ff */
[----:B------:R-:W-:-:S04]  /*79a0*/  VIADD R0, R0, 0x88 ;  /* 0x0000008800007836 */ /* 0x000fc80000000000 */
[C---:B------:R-:W-:Y:S02]  /*79b0*/  IMAD R6, R13.reuse, 0x8, R0 ;  /* 0x000000080d067824 */ /* 0x040fe400078e0200 */
[----:B------:R-:W-:Y:S02]  /*79c0*/  VIADD R13, R13, 0x1 ;  /* 0x000000010d0d7836 */ /* 0x000fe40000000000 */
[----:B------:R-:W0:Y:S03]  /*79d0*/  SYNCS.PHASECHK.TRANS64.TRYWAIT P0, [R6+URZ], R3 ;  /* 0x00000003060075a7 */ /* 0x000e26000800017f */
[----:B------:R-:W-:-:S04]  /*79e0*/  ISETP.NE.AND P1, PT, R13, 0x11, PT ;  /* 0x000000110d00780c */ /* 0x000fc80003f25270 */
[----:B------:R-:W-:Y:S02]  /*79f0*/  SEL R2, RZ, 0x1, P1 ;  /* 0x00000001ff027807 */ /* 0x000fe40000800000 */
[----:B------:R-:W-:Y:S02]  /*7a00*/  SEL R13, R13, RZ, P1 ;  /* 0x000000ff0d0d7207 */ /* 0x000fe40000800000 */
[----:B------:R-:W-:-:S03]  /*7a10*/  LOP3.LUT R8, R5, R2, RZ, 0x3c, !PT ;  /* 0x0000000205087212 */ /* 0x000fc600078e3cff */
[----:B------:R-:W-:Y:S01]  /*7a20*/  IMAD R7, R13, 0x8, R0 ;  /* 0x000000080d077824 */ /* 0x000fe200078e0200 */
[----:B------:R-:W-:Y:S01]  /*7a30*/  SHF.L.U32 R4, R8, 0x1f, RZ ;  /* 0x0000001f08047819 */ /* 0x000fe200000006ff */
[----:B0-----:R-:W-:Y:S06]  /*7a40*/  @!P0 BRA `(.L_x_144) ;  /* 0x0000000800b88947 */ /* 0x001fec0003800000 */
.L_x_168:
[----:B------:R-:W1:Y:S01]  /*7a50*/  SYNCS.PHASECHK.TRANS64.TRYWAIT P0, [R7+URZ], R4 ;  /* 0x00000004070075a7 */ /* 0x000e62000800017f */
[----:B------:R-:W-:-:S05]  /*7a60*/  VIADD R2, R13, 0x1 ;  /* 0x000000010d027836 */ /* 0x000fca0000000000 */
[----:B------:R-:W-:-:S04]  /*7a70*/  ISETP.NE.AND P1, PT, R2, 0x11, PT ;  /* 0x000000110200780c */ /* 0x000fc80003f25270 */
[----:B0-----:R-:W-:Y:S02]  /*7a80*/  SEL R3, RZ, 0x1, P1 ;  /* 0x00000001ff037807 */ /* 0x001fe40000800000 */
[----:B------:R-:W-:Y:S02]  /*7a90*/  SEL R9, R2, RZ, P1 ;  /* 0x000000ff02097207 */ /* 0x000fe40000800000 */
[----:B------:R-:W-:-:S03]  /*7aa0*/  LOP3.LUT R8, R8, R3, RZ, 0x3c, !PT ;  /* 0x0000000308087212 */ /* 0x000fc600078e3cff */
[----:B------:R-:W-:Y:S01]  /*7ab0*/  IMAD R6, R9, 0x8, R0 ;  /* 0x0000000809067824 */ /* 0x000fe200078e0200 */
[----:B------:R-:W-:Y:S01]  /*7ac0*/  SHF.L.U32 R5, R8, 0x1f, RZ ;  /* 0x0000001f08057819 */ /* 0x000fe200000006ff */
[----:B-1----:R-:W-:Y:S06]  /*7ad0*/  @!P0 BRA `(.L_x_145) ;  /* 0x0000000800a88947 */ /* 0x002fec0003800000 */
.L_x_169:
[----:B------:R-:W1:Y:S01]  /*7ae0*/  SYNCS.PHASECHK.TRANS64.TRYWAIT P0, [R6+URZ], R5 ;  /* 0x00000005060075a7 */ /* 0x000e62000800017f */
[----:B------:R-:W-:-:S05]  /*7af0*/  VIADD R2, R9, 0x1 ;  /* 0x0000000109027836 */ /* 0x000fca0000000000 */
[----:B------:R-:W-:-:S04]  /*7b00*/  ISETP.NE.AND P1, PT, R2, 0x11, PT ;  /* 0x000000110200780c */ /* 0x000fc80003f25270 */
[----:B------:R-:W-:Y:S02]  /*7b10*/  SEL R3, RZ, 0x1, P1 ;  /* 0x00000001ff037807 */ /* 0x000fe40000800000 */
[----:B0-----:R-:W-:Y:S02]  /*7b20*/  SEL R7, R2, RZ, P1 ;  /* 0x000000ff02077207 */ /* 0x001fe40000800000 */
[----:B------:R-:W-:-:S03]  /*7b30*/  LOP3.LUT R8, R8, R3, RZ, 0x3c, !PT ;  /* 0x0000000308087212 */ /* 0x000fc600078e3cff */
[----:B------:R-:W-:Y:S01]  /*7b40*/  IMAD R9, R7, 0x8, R0 ;  /* 0x0000000807097824 */ /* 0x000fe200078e0200 */
[----:B------:R-:W-:Y:S01]  /*7b50*/  SHF.L.U32 R4, R8, 0x1f, RZ ;  /* 0x0000001f08047819 */ /* 0x000fe200000006ff */
[----:B-1----:R-:W-:Y:S06]  /*7b60*/  @!P0 BRA `(.L_x_146) ;  /* 0x0000000800988947 */ /* 0x002fec0003800000 */
.L_x_170:
[----:B------:R-:W1:Y:S01]  /*7b70*/  SYNCS.PHASECHK.TRANS64.TRYWAIT P0, [R9+URZ], R4 ;  /* 0x00000004090075a7 */ /* 0x000e62000800017f */
[----:B------:R-:W-:-:S05]  /*7b80*/  VIADD R2, R7, 0x1 ;  /* 0x0000000107027836 */ /* 0x000fca0000000000 */
[----:B------:R-:W-:-:S04]  /*7b90*/  ISETP.NE.AND P1, PT, R2, 0x11, PT ;  /* 0x000000110200780c */ /* 0x000fc80003f25270 */
[----:B------:R-:W-:Y:S02]  /*7ba0*/  SEL R3, RZ, 0x1, P1 ;  /* 0x00000001ff037807 */ /* 0x000fe40000800000 */
[----:B------:R-:W-:Y:S02]  /*7bb0*/  SEL R7, R2, RZ, P1 ;  /* 0x000000ff02077207 */ /* 0x000fe40000800000 */
[----:B------:R-:W-:-:S03]  /*7bc0*/  LOP3.LUT R8, R8, R3, RZ, 0x3c, !PT ;  /* 0x0000000308087212 */ /* 0x000fc600078e3cff */
[----:B0-----:R-:W-:Y:S01]  /*7bd0*/  IMAD R6, R7, 0x8, R0 ;  /* 0x0000000807067824 */ /* 0x001fe200078e0200 */
[----:B------:R-:W-:Y:S01]  /*7be0*/  SHF.L.U32 R5, R8, 0x1f, RZ ;  /* 0x0000001f08057819 */ /* 0x000fe200000006ff */
[----:B-1----:R-:W-:Y:S06]  /*7bf0*/  @!P0 BRA `(.L_x_147) ;  /* 0x0000000800888947 */ /* 0x002fec0003800000 */
.L_x_171:
        /* <DEDUP_REMOVED lines=9> */
.L_x_172:
        /* <DEDUP_REMOVED lines=9> */
.L_x_173:
        /* <DEDUP_REMOVED lines=9> */
.L_x_174:
        /* <DEDUP_REMOVED lines=9> */
.L_x_175:
        /* <DEDUP_REMOVED lines=9> */
.L_x_176:
        /* <DEDUP_REMOVED lines=9> */
.L_x_177:
        /* <DEDUP_REMOVED lines=9> */
.L_x_178:
        /* <DEDUP_REMOVED lines=9> */
.L_x_179:
        /* <DEDUP_REMOVED lines=9> */
.L_x_180:
[----:B------:R-:W1:Y:S01]  /*8110*/  SYNCS.PHASECHK.TRANS64.TRYWAIT P0, [R9+URZ], R4 ;  /* 0x00000004090075a7 */ /* 0x000e62000800017f */
[----:B------:R-:W-:-:S05]  /*8120*/  VIADD R2, R7, 0x1 ;  /* 0x0000000107027836 */ /* 0x000fca0000000000 */
[----:B------:R-:W-:-:S04]  /*8130*/  ISETP.NE.AND P1, PT, R2, 0x11, PT ;  /* 0x000000110200780c */ /* 0x000fc80003f25270 */
[----:B------:R-:W-:Y:S02]  /*8140*/  SEL R3, RZ, 0x1, P1 ;  /* 0x00000001ff037807 */ /* 0x000fe40000800000 */
[----:B------:R-:W-:Y:S02]  /*8150*/  SEL R7, R2, RZ, P1 ;  /* 0x000000ff02077207 */ /* 0x000fe40000800000 */
[----:B------:R-:W-:-:S03]  /*8160*/  LOP3.LUT R8, R8, R3, RZ, 0x3c, !PT ;  /* 0x0000000308087212 */ /* 0x000fc600078e3cff */
[----:B------:R-:W-:Y:S01]  /*8170*/  IMAD R10, R7, 0x8, R0 ;  /* 0x00000008070a7824 */ /* 0x000fe200078e0200 */
[----:B0-----:R-:W-:Y:S01]  /*8180*/  SHF.L.U32 R5, R8, 0x1f, RZ ;  /* 0x0000001f08057819 */ /* 0x001fe200000006ff */
[----:B-1----:R-:W-:Y:S06]  /*8190*/  @!P0 BRA `(.L_x_157) ;  /* 0x0000000400e88947 */ /* 0x002fec0003800000 */
.L_x_181:
[----:B------:R-:W1:Y:S01]  /*81a0*/  SYNCS.PHASECHK.TRANS64.TRYWAIT P0, [R10+URZ], R5 ;  /* 0x000000050a0075a7 */ /* 0x000e62000800017f */
[----:B------:R-:W-:-:S05]  /*81b0*/  VIADD R2, R7, 0x1 ;  /* 0x0000000107027836 */ /* 0x000fca0000000000 */
[----:B------:R-:W-:-:S04]  /*81c0*/  ISETP.NE.AND P1, PT, R2, 0x11, PT ;  /* 0x000000110200780c */ /* 0x000fc80003f25270 */
[----:B------:R-:W-:Y:S02]  /*81d0*/  SEL R3, RZ, 0x1, P1 ;  /* 0x00000001ff037807 */ /* 0x000fe40000800000 */
[----:B------:R-:W-:Y:S02]  /*81e0*/  SEL R7, R2, RZ, P1 ;  /* 0x000000ff02077207 */ /* 0x000fe40000800000 */
[----:B0-----:R-:W-:-:S03]  /*81f0*/  LOP3.LUT R9, R8, R3, RZ, 0x3c, !PT ;  /* 0x0000000308097212 */ /* 0x001fc600078e3cff */
[----:B------:R-:W-:Y:S01]  /*8200*/  IMAD R11, R7, 0x8, R0 ;  /* 0x00000008070b7824 */ /* 0x000fe200078e0200 */
[----:B------:R-:W-:Y:S01]  /*8210*/  SHF.L.U32 R6, R9, 0x1f, RZ ;  /* 0x0000001f09067819 */ /* 0x000fe200000006ff */
[----:B-1----:R-:W-:Y:S06]  /*8220*/  @!P0 BRA `(.L_x_158) ;  /* 0x0000000400d88947 */ /* 0x002fec0003800000 */
.L_x_182:
[----:B------:R-:W1:Y:S01]  /*8230*/  SYNCS.PHASECHK.TRANS64.TRYWAIT P0, [R11+URZ], R6 ;  /* 0x000000060b0075a7 */ /* 0x000e62000800017f */
[----:B------:R-:W-:-:S05]  /*8240*/  VIADD R2, R7, 0x1 ;  /* 0x0000000107027836 */ /* 0x000fca0000000000 */
[----:B------:R-:W-:-:S04]  /*8250*/  ISETP.NE.AND P1, PT, R2, 0x11, PT ;  /* 0x000000110200780c */ /* 0x000fc80003f25270 */
[----:B------:R-:W-:Y:S02]  /*8260*/  SEL R4, RZ, 0x1, P1 ;  /* 0x00000001ff047807 */ /* 0x000fe40000800000 */
[----:B------:R-:W-:Y:S02]  /*8270*/  SEL R3, R2, RZ, P1 ;  /* 0x000000ff02037207 */ /* 0x000fe40000800000 */
[----:B------:R-:W-:Y:S01]  /*8280*/  LOP3.LUT R4, R9, R4, RZ, 0x3c, !PT ;  /* 0x0000000409047212 */ /* 0x000fe200078e3cff */
[----:B-1----:R-:W-:Y:S06]  /*8290*/  @!P0 BRA `(.L_x_159) ;  /* 0x0000000400d08947 */ /* 0x002fec0003800000 */
.L_x_183:
[----:B------:R-:W-:Y:S01]  /*82a0*/  IMAD R3, R3, 0x8, R0 ;  /* 0x0000000803037824 */ /* 0x000fe200078e0200 */
[----:B------:R-:W-:-:S07]  /*82b0*/  SHF.L.U32 R0, R4, 0x1f, RZ ;  /* 0x0000001f04007819 */ /* 0x000fce00000006ff */
.L_x_160:
[----:B--2---:R2:W3:Y:S02]  /*82c0*/  SYNCS.PHASECHK.TRANS64.TRYWAIT P0, [R3+URZ], R0 ;  /* 0x00000000030075a7 */ /* 0x0044e4000800017f */
[----:B---3--:R-:W-:Y:S05]  /*82d0*/  @!P0 NANOSLEEP.SYNCS 0x989680 ;  /* 0x009896800000895d */ /* 0x008fea0003900000 */
[----:B------:R-:W3:Y:S02]  /*82e0*/  @!P0 SYNCS.PHASECHK.TRANS64 P0, [R3+URZ], R0 ;  /* 0x00000000030085a7 */ /* 0x000ee4000800007f */
[----:B---3--:R-:W-:Y:S05]  /*82f0*/  @!P0 BRA `(.L_x_160) ;  /* 0xfffffffc00f08947 */ /* 0x008fea000383ffff */
.L_x_142:
[----:B------:R-:W-:Y:S05]  /*8300*/  BSYNC B0 ;  /* 0x0000000000007941 */ /* 0x000fea0003800000 */
.L_x_141:
[----:B------:R-:W-:Y:S05]  /*8310*/  EXIT ;  /* 0x000000000000794d */ /* 0x000fea0003800000 */
.L_x_22:
[----:B-1----:R-:W-:-:S04]  /*8320*/  IMAD.U32 R9, RZ, RZ, UR6 ;  /* 0x00000006ff097e24 */ /* 0x002fc8000f8e00ff */
[----:B------:R1:W3:Y:S03]  /*8330*/  SYNCS.PHASECHK.TRANS64.TRYWAIT P0, [R9+URZ], R8 ;  /* 0x00000008090075a7 */ /* 0x0002e6000800017f */
[----:B---3--:R-:W-:Y:S05]  /*8340*/  @!P0 NANOSLEEP.SYNCS 0x989680 ;  /* 0x009896800000895d */ /* 0x008fea0003900000 */
[----:B------:R-:W3:Y:S02]  /*8350*/  @!P0 SYNCS.PHASECHK.TRANS64 P0, [R9+URZ], R8 ;  /* 0x00000008090085a7 */ /* 0x000ee4000800007f */
[----:B---3--:R-:W-:Y:S05]  /*8360*/  @!P0 BRA `(.L_x_22) ;  /* 0xfffffffc00ec8947 */ /* 0x008fea000383ffff */
[----:B------:R-:W-:Y:S05]  /*8370*/  BRA `(.L_x_21) ;  /* 0xffffff9400347947 */ /* 0x000fea000383ffff */
.L_x_28:
[----:B-1----:R-:W-:-:S04]  /*8380*/  IMAD.U32 R11, RZ, RZ, UR13 ;  /* 0x0000000dff0b7e24 */ /* 0x002fc8000f8e00ff */
[----:B------:R1:W3:Y:S03]  /*8390*/  SYNCS.PHASECHK.TRANS64.TRYWAIT P0, [R11+URZ], R10 ;  /* 0x0000000a0b0075a7 */ /* 0x0002e6000800017f */
[----:B---3--:R-:W-:Y:S05]  /*83a0*/  @!P0 NANOSLEEP.SYNCS 0x989680 ;  /* 0x009896800000895d */ /* 0x008fea0003900000 */
[----:B------:R-:W3:Y:S02]  /*83b0*/  @!P0 SYNCS.PHASECHK.TRANS64 P0, [R11+URZ], R10 ;  /* 0x0000000a0b0085a7 */ /* 0x000ee4000800007f */
[----:B---3--:R-:W-:Y:S05]  /*83c0*/  @!P0 BRA `(.L_x_28) ;  /* 0xfffffffc00ec8947 */ /* 0x008fea000383ffff */
[----:B------:R-:W-:Y:S05]  /*83d0*/  BRA `(.L_x_27) ;  /* 0xffffff9c00707947 */ /* 0x000fea000383ffff */
.L_x_129:
[----:B------:R-:W-:Y:S01]  /*83e0*/  BSSY B1, `(.L_x_161) ;  /* 0x0000006000017945 */ /* 0x000fe20003800000 */
[----:B------:R-:W-:-:S07]  /*83f0*/  IMAD.MOV.U32 R7, RZ, RZ, -0x1 ;  /* 0xffffffffff077424 */ /* 0x000fce00078e00ff */
[----:B------:R-:W-:Y:S05]  /*8400*/  WARPSYNC.COLLECTIVE R7, `(.L_x_162) ;  /* 0x00000000070c7348 */ /* 0x000fea0003c00000 */
[----:B------:R-:W-:Y:S02]  /*8410*/  ELECT P0, UR62, PT ;  /* 0x00000000003e782f */ /* 0x000fe40003800000 */
[----:B------:R-:W-:Y:S01]  /*8420*/  MOV R7, UR62 ;  /* 0x0000003e00077c02 */ /* 0x000fe20008000f00 */
[----:B------:R-:W-:Y:S10]  /*8430*/  ENDCOLLECTIVE ;  /* 0x000000000000791b */ /* 0x000ff40003800000 */
.L_x_162:
[----:B------:R-:W-:Y:S05]  /*8440*/  BSYNC B1 ;  /* 0x0000000000017941 */ /* 0x000fea0003800000 */
.L_x_161:
[----:B------:R-:W-:Y:S05]  /*8450*/  BRA `(.L_x_163) ;  /* 0xffffffe8006c7947 */ /* 0x000fea000383ffff */
.L_x_132:
[----:B-1----:R1:W2:Y:S02]  /*8460*/  SYNCS.PHASECHK.TRANS64.TRYWAIT P0, [R20+URZ+0x88], R9 ;  /* 0x00008809140075a7 */ /* 0x0022a4000800017f */
[----:B--2---:R-:W-:Y:S05]  /*8470*/  @!P0 NANOSLEEP.SYNCS 0x989680 ;  /* 0x009896800000895d */ /* 0x004fea0003900000 */
[----:B------:R-:W2:Y:S02]  /*8480*/  @!P0 SYNCS.PHASECHK.TRANS64 P0, [R20+URZ+0x88], R9 ;  /* 0x00008809140085a7 */ /* 0x000ea4000800007f */
[----:B--2---:R-:W-:Y:S05]  /*8490*/  @!P0 BRA `(.L_x_132) ;  /* 0xfffffffc00f08947 */ /* 0x004fea000383ffff */
[----:B------:R-:W-:Y:S05]  /*84a0*/  BRA `(.L_x_164) ;  /* 0xffffffe800a87947 */ /* 0x000fea000383ffff */
.L_x_140:
[----:B------:R-:W-:Y:S01]  /*84b0*/  BSSY B0, `(.L_x_165) ;  /* 0x0000006000007945 */ /* 0x000fe20003800000 */
[----:B------:R-:W-:-:S07]  /*84c0*/  IMAD.MOV.U32 R7, RZ, RZ, -0x1 ;  /* 0xffffffffff077424 */ /* 0x000fce00078e00ff */
[----:B------:R-:W-:Y:S05]  /*84d0*/  WARPSYNC.COLLECTIVE R7, `(.L_x_166) ;  /* 0x00000000070c7348 */ /* 0x000fea0003c00000 */
[----:B------:R-:W-:Y:S02]  /*84e0*/  ELECT P0, UR62, PT ;  /* 0x00000000003e782f */ /* 0x000fe40003800000 */
[----:B------:R-:W-:Y:S01]  /*84f0*/  MOV R7, UR62 ;  /* 0x0000003e00077c02 */ /* 0x000fe20008000f00 */
[----:B------:R-:W-:Y:S10]  /*8500*/  ENDCOLLECTIVE ;  /* 0x000000000000791b */ /* 0x000ff40003800000 */
.L_x_166:
[----:B------:R-:W-:Y:S05]  /*8510*/  BSYNC B0 ;  /* 0x0000000000007941 */ /* 0x000fea0003800000 */
.L_x_165:
[----:B------:R-:W-:Y:S05]  /*8520*/  BRA `(.L_x_167) ;  /* 0xfffffff000f47947 */ /* 0x000fea000383ffff */
.L_x_144:
[----:B0-----:R0:W1:Y:S02]  /*8530*/  SYNCS.PHASECHK.TRANS64.TRYWAIT P0, [R6+URZ], R3 ;  /* 0x00000003060075a7 */ /* 0x001064000800017f */
[----:B-1----:R-:W-:Y:S05]  /*8540*/  @!P0 NANOSLEEP.SYNCS 0x989680 ;  /* 0x009896800000895d */ /* 0x002fea0003900000 */
[----:B------:R-:W1:Y:S02]  /*8550*/  @!P0 SYNCS.PHASECHK.TRANS64 P0, [R6+URZ], R3 ;  /* 0x00000003060085a7 */ /* 0x000e64000800007f */
[----:B-1----:R-:W-:Y:S05]  /*8560*/  @!P0 BRA `(.L_x_144) ;  /* 0xfffffffc00f08947 */ /* 0x002fea000383ffff */
[----:B------:R-:W-:Y:S05]  /*8570*/  BRA `(.L_x_168) ;  /* 0xfffffff400347947 */ /* 0x000fea000383ffff */
.L_x_145:
[----:B0-----:R0:W1:Y:S02]  /*8580*/  SYNCS.PHASECHK.TRANS64.TRYWAIT P0, [R7+URZ], R4 ;  /* 0x00000004070075a7 */ /* 0x001064000800017f */
[----:B-1----:R-:W-:Y:S05]  /*8590*/  @!P0 NANOSLEEP.SYNCS 0x989680 ;  /* 0x009896800000895d */ /* 0x002fea0003900000 */
[----:B------:R-:W1:Y:S02]  /*85a0*/  @!P0 SYNCS.PHASECHK.TRANS64 P0, [R7+URZ], R4 ;  /* 0x00000004070085a7 */ /* 0x000e64000800007f */
[----:B-1----:R-:W-:Y:S05]  /*85b0*/  @!P0 BRA `(.L_x_145) ;  /* 0xfffffffc00f08947 */ /* 0x002fea000383ffff */
[----:B------:R-:W-:Y:S05]  /*85c0*/  BRA `(.L_x_169) ;  /* 0xfffffff400447947 */ /* 0x000fea000383ffff */
.L_x_146:
[----:B0-----:R0:W1:Y:S02]  /*85d0*/  SYNCS.PHASECHK.TRANS64.TRYWAIT P0, [R6+URZ], R5 ;  /* 0x00000005060075a7 */ /* 0x001064000800017f */
[----:B-1----:R-:W-:Y:S05]  /*85e0*/  @!P0 NANOSLEEP.SYNCS 0x989680 ;  /* 0x009896800000895d */ /* 0x002fea0003900000 */
[----:B------:R-:W1:Y:S02]  /*85f0*/  @!P0 SYNCS.PHASECHK.TRANS64 P0, [R6+URZ], R5 ;  /* 0x00000005060085a7 */ /* 0x000e64000800007f */
[----:B-1----:R-:W-:Y:S05]  /*8600*/  @!P0 BRA `(.L_x_146) ;  /* 0xfffffffc00f08947 */ /* 0x002fea000383ffff */
[----:B------:R-:W-:Y:S05]  /*8610*/  BRA `(.L_x_170) ;  /* 0xfffffff400547947 */ /* 0x000fea000383ffff */
.L_x_147:
[----:B0-----:R0:W1:Y:S02]  /*8620*/  SYNCS.PHASECHK.TRANS64.TRYWAIT P0, [R9+URZ], R4 ;  /* 0x00000004090075a7 */ /* 0x001064000800017f */
[----:B-1----:R-:W-:Y:S05]  /*8630*/  @!P0 NANOSLEEP.SYNCS 0x989680 ;  /* 0x009896800000895d */ /* 0x002fea0003900000 */
[----:B------:R-:W1:Y:S02]  /*8640*/  @!P0 SYNCS.PHASECHK.TRANS64 P0, [R9+URZ], R4 ;  /* 0x00000004090085a7 */ /* 0x000e64000800007f */
[----:B-1----:R-:W-:Y:S05]  /*8650*/  @!P0 BRA `(.L_x_147) ;  /* 0xfffffffc00f08947 */ /* 0x002fea000383ffff */
[----:B------:R-:W-:Y:S05]  /*8660*/  BRA `(.L_x_171) ;  /* 0xfffffff400647947 */ /* 0x000fea000383ffff */
.L_x_148:
[----:B0-----:R0:W1:Y:S02]  /*8670*/  SYNCS.PHASECHK.TRANS64.TRYWAIT P0, [R6+URZ], R5 ;  /* 0x00000005060075a7 */ /* 0x001064000800017f */
[----:B-1----:R-:W-:Y:S05]  /*8680*/  @!P0 NANOSLEEP.SYNCS 0x989680 ;  /* 0x009896800000895d */ /* 0x002fea0003900000 */
[----:B------:R-:W1:Y:S02]  /*8690*/  @!P0 SYNCS.PHASECHK.TRANS64 P0, [R6+URZ], R5 ;  /* 0x00000005060085a7 */ /* 0x000e64000800007f */
[----:B-1----:R-:W-:Y:S05]  /*86a0*/  @!P0 BRA `(.L_x_148) ;  /* 0xfffffffc00f08947 */ /* 0x002fea000383ffff */
[----:B------:R-:W-:Y:S05]  /*86b0*/  BRA `(.L_x_172) ;  /* 0xfffffff400747947 */ /* 0x000fea000383ffff */
.L_x_149:
[----:B0-----:R0:W1:Y:S02]  /*86c0*/  SYNCS.PHASECHK.TRANS64.TRYWAIT P0, [R9+URZ], R4 ;  /* 0x00000004090075a7 */ /* 0x001064000800017f */
[----:B-1----:R-:W-:Y:S05]  /*86d0*/  @!P0 NANOSLEEP.SYNCS 0x989680 ;  /* 0x009896800000895d */ /* 0x002fea0003900000 */
[----:B------:R-:W1:Y:S02]  /*86e0*/  @!P0 SYNCS.PHASECHK.TRANS64 P0, [R9+URZ], R4 ;  /* 0x00000004090085a7 */ /* 0x000e64000800007f */
[----:B-1----:R-:W-:Y:S05]  /*86f0*/  @!P0 BRA `(.L_x_149) ;  /* 0xfffffffc00f08947 */ /* 0x002fea000383ffff */
[----:B------:R-:W-:Y:S05]  /*8700*/  BRA `(.L_x_173) ;  /* 0xfffffff400847947 */ /* 0x000fea000383ffff */
.L_x_150:
[----:B0-----:R0:W1:Y:S02]  /*8710*/  SYNCS.PHASECHK.TRANS64.TRYWAIT P0, [R6+URZ], R5 ;  /* 0x00000005060075a7 */ /* 0x001064000800017f */
[----:B-1----:R-:W-:Y:S05]  /*8720*/  @!P0 NANOSLEEP.SYNCS 0x989680 ;  /* 0x009896800000895d */ /* 0x002fea0003900000 */
[----:B------:R-:W1:Y:S02]  /*8730*/  @!P0 SYNCS.PHASECHK.TRANS64 P0, [R6+URZ], R5 ;  /* 0x00000005060085a7 */ /* 0x000e64000800007f */
[----:B-1----:R-:W-:Y:S05]  /*8740*/  @!P0 BRA `(.L_x_150) ;  /* 0xfffffffc00f08947 */ /* 0x002fea000383ffff */
[----:B------:R-:W-:Y:S05]  /*8750*/  BRA `(.L_x_174) ;  /* 0xfffffff400947947 */ /* 0x000fea000383ffff */
.L_x_151:
[----:B0-----:R0:W1:Y:S02]  /*8760*/  SYNCS.PHASECHK.TRANS64.TRYWAIT P0, [R9+URZ], R4 ;  /* 0x00000004090075a7 */ /* 0x001064000800017f */
[----:B-1----:R-:W-:Y:S05]  /*8770*/  @!P0 NANOSLEEP.SYNCS 0x989680 ;  /* 0x009896800000895d */ /* 0x002fea0003900000 */
[----:B------:R-:W1:Y:S02]  /*8780*/  @!P0 SYNCS.PHASECHK.TRANS64 P0, [R9+URZ], R4 ;  /* 0x00000004090085a7 */ /* 0x000e64000800007f */
[----:B-1----:R-:W-:Y:S05]  /*8790*/  @!P0 BRA `(.L_x_151) ;  /* 0xfffffffc00f08947 */ /* 0x002fea000383ffff */
[----:B------:R-:W-:Y:S05]  /*87a0*/  BRA `(.L_x_175) ;  /* 0xfffffff400a47947 */ /* 0x000fea000383ffff */
.L_x_152:
[----:B0-----:R0:W1:Y:S02]  /*87b0*/  SYNCS.PHASECHK.TRANS64.TRYWAIT P0, [R6+URZ], R5 ;  /* 0x00000005060075a7 */ /* 0x001064000800017f */
[----:B-1----:R-:W-:Y:S05]  /*87c0*/  @!P0 NANOSLEEP.SYNCS 0x989680 ;  /* 0x009896800000895d */ /* 0x002fea0003900000 */
[----:B------:R-:W1:Y:S02]  /*87d0*/  @!P0 SYNCS.PHASECHK.TRANS64 P0, [R6+URZ], R5 ;  /* 0x00000005060085a7 */ /* 0x000e64000800007f */
[----:B-1----:R-:W-:Y:S05]  /*87e0*/  @!P0 BRA `(.L_x_152) ;  /* 0xfffffffc00f08947 */ /* 0x002fea000383ffff */
[----:B------:R-:W-:Y:S05]  /*87f0*/  BRA `(.L_x_176) ;  /* 0xfffffff400b47947 */ /* 0x000fea000383ffff */
.L_x_153:
[----:B0-----:R0:W1:Y:S02]  /*8800*/  SYNCS.PHASECHK.TRANS64.TRYWAIT P0, [R9+URZ], R4 ;  /* 0x00000004090075a7 */ /* 0x001064000800017f */
[----:B-1----:R-:W-:Y:S05]  /*8810*/  @!P0 NANOSLEEP.SYNCS 0x989680 ;  /* 0x009896800000895d */ /* 0x002fea0003900000 */
[----:B------:R-:W1:Y:S02]  /*8820*/  @!P0 SYNCS.PHASECHK.TRANS64 P0, [R9+URZ], R4 ;  /* 0x00000004090085a7 */ /* 0x000e64000800007f */
[----:B-1----:R-:W-:Y:S05]  /*8830*/  @!P0 BRA `(.L_x_153) ;  /* 0xfffffffc00f08947 */ /* 0x002fea000383ffff */
[----:B------:R-:W-:Y:S05]  /*8840*/  BRA `(.L_x_177) ;  /* 0xfffffff400c47947 */ /* 0x000fea000383ffff */
.L_x_154:
[----:B0-----:R0:W1:Y:S02]  /*8850*/  SYNCS.PHASECHK.TRANS64.TRYWAIT P0, [R6+URZ], R5 ;  /* 0x00000005060075a7 */ /* 0x001064000800017f */
[----:B-1----:R-:W-:Y:S05]  /*8860*/  @!P0 NANOSLEEP.SYNCS 0x989680 ;  /* 0x009896800000895d */ /* 0x002fea0003900000 */
[----:B------:R-:W1:Y:S02]  /*8870*/  @!P0 SYNCS.PHASECHK.TRANS64 P0, [R6+URZ], R5 ;  /* 0x00000005060085a7 */ /* 0x000e64000800007f */
[----:B-1----:R-:W-:Y:S05]  /*8880*/  @!P0 BRA `(.L_x_154) ;  /* 0xfffffffc00f08947 */ /* 0x002fea000383ffff */
[----:B------:R-:W-:Y:S05]  /*8890*/  BRA `(.L_x_178) ;  /* 0xfffffff400d47947 */ /* 0x000fea000383ffff */
.L_x_155:
[----:B0-----:R0:W1:Y:S02]  /*88a0*/  SYNCS.PHASECHK.TRANS64.TRYWAIT P0, [R9+URZ], R4 ;  /* 0x00000004090075a7 */ /* 0x001064000800017f */
[----:B-1----:R-:W-:Y:S05]  /*88b0*/  @!P0 NANOSLEEP.SYNCS 0x989680 ;  /* 0x009896800000895d */ /* 0x002fea0003900000 */
[----:B------:R-:W1:Y:S02]  /*88c0*/  @!P0 SYNCS.PHASECHK.TRANS64 P0, [R9+URZ], R4 ;  /* 0x00000004090085a7 */ /* 0x000e64000800007f */
[----:B-1----:R-:W-:Y:S05]  /*88d0*/  @!P0 BRA `(.L_x_155) ;  /* 0xfffffffc00f08947 */ /* 0x002fea000383ffff */
[----:B------:R-:W-:Y:S05]  /*88e0*/  BRA `(.L_x_179) ;  /* 0xfffffff400e47947 */ /* 0x000fea000383ffff */
.L_x_156:
[----:B0-----:R0:W1:Y:S02]  /*88f0*/  SYNCS.PHASECHK.TRANS64.TRYWAIT P0, [R6+URZ], R5 ;  /* 0x00000005060075a7 */ /* 0x001064000800017f */
[----:B-1----:R-:W-:Y:S05]  /*8900*/  @!P0 NANOSLEEP.SYNCS 0x989680 ;  /* 0x009896800000895d */ /* 0x002fea0003900000 */
[----:B------:R-:W1:Y:S02]  /*8910*/  @!P0 SYNCS.PHASECHK.TRANS64 P0, [R6+URZ], R5 ;  /* 0x00000005060085a7 */ /* 0x000e64000800007f */
[----:B-1----:R-:W-:Y:S05]  /*8920*/  @!P0 BRA `(.L_x_156) ;  /* 0xfffffffc00f08947 */ /* 0x002fea000383ffff */
[----:B------:R-:W-:Y:S05]  /*8930*/  BRA `(.L_x_180) ;  /* 0xfffffff400f47947 */ /* 0x000fea000383ffff */
.L_x_157:
[----:B0-----:R0:W1:Y:S02]  /*8940*/  SYNCS.PHASECHK.TRANS64.TRYWAIT P0, [R9+URZ], R4 ;  /* 0x00000004090075a7 */ /* 0x001064000800017f */
[----:B-1----:R-:W-:Y:S05]  /*8950*/  @!P0 NANOSLEEP.SYNCS 0x989680 ;  /* 0x009896800000895d */ /* 0x002fea0003900000 */
[----:B------:R-:W1:Y:S02]  /*8960*/  @!P0 SYNCS.PHASECHK.TRANS64 P0, [R9+URZ], R4 ;  /* 0x00000004090085a7 */ /* 0x000e64000800007f */
[----:B-1----:R-:W-:Y:S05]  /*8970*/  @!P0 BRA `(.L_x_157) ;  /* 0xfffffffc00f08947 */ /* 0x002fea000383ffff */
[----:B------:R-:W-:Y:S05]  /*8980*/  BRA `(.L_x_181) ;  /* 0xfffffff800047947 */ /* 0x000fea000383ffff */
.L_x_158:
[----:B0-----:R0:W1:Y:S02]  /*8990*/  SYNCS.PHASECHK.TRANS64.TRYWAIT P0, [R10+URZ], R5 ;  /* 0x000000050a0075a7 */ /* 0x001064000800017f */
[----:B-1----:R-:W-:Y:S05]  /*89a0*/  @!P0 NANOSLEEP.SYNCS 0x989680 ;  /* 0x009896800000895d */ /* 0x002fea0003900000 */
[----:B------:R-:W1:Y:S02]  /*89b0*/  @!P0 SYNCS.PHASECHK.TRANS64 P0, [R10+URZ], R5 ;  /* 0x000000050a0085a7 */ /* 0x000e64000800007f */
[----:B-1----:R-:W-:Y:S05]  /*89c0*/  @!P0 BRA `(.L_x_158) ;  /* 0xfffffffc00f08947 */ /* 0x002fea000383ffff */
[----:B------:R-:W-:Y:S05]  /*89d0*/  BRA `(.L_x_182) ;  /* 0xfffffff800147947 */ /* 0x000fea000383ffff */
.L_x_159:
[----:B-1----:R1:W2:Y:S02]  /*89e0*/  SYNCS.PHASECHK.TRANS64.TRYWAIT P0, [R11+URZ], R6 ;  /* 0x000000060b0075a7 */ /* 0x0022a4000800017f */
[----:B--2---:R-:W-:Y:S05]  /*89f0*/  @!P0 NANOSLEEP.SYNCS 0x989680 ;  /* 0x009896800000895d */ /* 0x004fea0003900000 */
[----:B------:R-:W2:Y:S02]  /*8a00*/  @!P0 SYNCS.PHASECHK.TRANS64 P0, [R11+URZ], R6 ;  /* 0x000000060b0085a7 */ /* 0x000ea4000800007f */
[----:B--2---:R-:W-:Y:S05]  /*8a10*/  @!P0 BRA `(.L_x_159) ;  /* 0xfffffffc00f08947 */ /* 0x004fea000383ffff */
[----:B------:R-:W-:Y:S05]  /*8a20*/  BRA `(.L_x_183) ;  /* 0xfffffff8001c7947 */ /* 0x000fea000383ffff */
.L_x_184:
[----:B------:R-:W-:-:S00]  /*8a30*/  BRA `(.L_x_184) ;  /* 0xfffffffc00fc7947 */ /* 0x000fc0000383ffff */
[----:B------:R-:W-:-:S00]  /*8a40*/  NOP ;  /* 0x0000000000007918 */ /* 0x000fc00000000000 */
        /* <DEDUP_REMOVED lines=11> */
.L_x_185:


//--------------------- .nv.shared._ZN7cutlass13device_kernelINS_4gemm6kernel13GemmUniversalIN4cute5tupleIJiiiiEEENS1_10collective13CollectiveMmaINS1_37MainloopSm90TmaGmmaWarpSpecializedFP8ILi17ENS5_IJNS4_1CILi2EEENSA_ILi1EEESC_EEENS1_35KernelTmaWarpSpecializedCooperativeEEENS5_IJNSA_ILi128EEENSA_ILi80EEENSA_ILi64EEEEEENS_12float_e4m3_tENS5_IJlSC_lEEESK_SL_NS4_8TiledMMAINS4_8MMA_AtomIJNS4_4SM904GMMA30MMA_64x16x32_F32E4M3E4M3_SS_TNILNSP_7ScaleInE1ELSR_1EEEEEENS4_6LayoutISD_NS5_IJSC_NSA_ILi0EEESV_EEEEENS5_IJNS4_10UnderscoreESY_SY_EEEEENS4_13SM90_TMA_LOADENS4_14ComposedLayoutINS4_7SwizzleILi2ELi4ELi3EEENS4_18smem_ptr_flag_bitsILi8EEENSU_INS5_IJNSA_ILi8EEESI_EEENS5_IJSI_SC_EEEEEEEvNS4_8identityENS4_23SM90_TMA_LOAD_MULTICASTES1B_vS1C_EENS_8epilogue10collective6detail29Sm90TmaWarpSpecializedAdapterINS1G_15DefaultEpilogueISK_SL_SL_NS1F_6thread17LinearCombinationISK_Li1EffLNS1K_9ScaleType4KindE0ELNS_15FloatRoundStyleE2ESK_EENS1_15EpilogueDefaultEEEEEvvEEEEvNT_6ParamsE --------------------------
	.section	.nv.shared._ZN7cutlass13device_kernelINS_4gemm6kernel13GemmUniversalIN4cute5tupleIJiiiiEEENS1_10collective13CollectiveMmaINS1_37MainloopSm90TmaGmmaWarpSpecializedFP8ILi17ENS5_IJNS4_1CILi2EEENSA_ILi1EEESC_EEENS1_35KernelTmaWarpSpecializedCooperativeEEENS5_IJNSA_ILi128EEENSA_ILi80EEENSA_ILi64EEEEEENS_12float_e4m3_tENS5_IJlSC_lEEESK_SL_NS4_8TiledMMAINS4_8MMA_AtomIJNS4_4SM904GMMA30MMA_64x16x32_F32E4M3E4M3_SS_TNILNSP_7ScaleInE1ELSR_1EEEEEENS4_6LayoutISD_NS5_IJSC_NSA_ILi0EEESV_EEEEENS5_IJNS4_10UnderscoreESY_SY_EEEEENS4_13SM90_TMA_LOADENS4_14ComposedLayoutINS4_7SwizzleILi2ELi4ELi3EEENS4_18smem_ptr_flag_bitsILi8EEENSU_INS5_IJNSA_ILi8EEESI_EEENS5_IJSI_SC_EEEEEEEvNS4_8identityENS4_23SM90_TMA_LOAD_MULTICASTES1B_vS1C_EENS_8epilogue10collective6detail29Sm90TmaWarpSpecializedAdapterINS1G_15DefaultEpilogueISK_SL_SL_NS1F_6thread17LinearCombinationISK_Li1EffLNS1K_9ScaleType4KindE0ELNS_15FloatRoundStyleE2ESK_EENS1_15EpilogueDefaultEEEEEvvEEEEvNT_6ParamsE,"aw",@nobits
	.sectionflags	@""
	.align	16
	.zero		1024


//--------------------- .nv.shared.reserved.0     --------------------------
	.section	.nv.shared.reserved.0,"aw",@nobits
	.weak		__nv_reservedSMEM_offset_0_alias
	.size		__nv_reservedSMEM_offset_0_alias, 0, 0
	.other		__nv_reservedSMEM_offset_0_alias,@"STO_CUDA_RESERVED_SHARED STV_DEFAULT"
__nv_reservedSMEM_offset_0_alias:
	.zero		0


//--------------------- .nv.global                --------------------------
	.section	.nv.global,"aw",@nobits
.nv.global:
	.type		_ZN40_INTERNAL_00b75aa5_4_k_cu_a5090835_147504cute1_E,@object
	.size		_ZN40_INTERNAL_00b75aa5_4_k_cu_a5090835_147504cute1_E,(_ZN40_INTERNAL_00b75aa5_4_k_cu_a5090835_147504cuda3std3__45__cpo6cbeginE - _ZN40_INTERNAL_00b75aa5_4_k_cu_a5090835_147504cute1_E)
_ZN40_INTERNAL_00b75aa5_4_k_cu_a5090835_147504cute1_E:
	.zero		1
	.type		_ZN40_INTERNAL_00b75aa5_4_k_cu_a5090835_147504cuda3std3__45__cpo6cbeginE,@object
	.size		_ZN40_INTERNAL_00b75aa5_4_k_cu_a5090835_147504cuda3std3__45__cpo6cbeginE,(_ZN40_INTERNAL_00b75aa5_4_k_cu_a5090835_147504cuda3std3__48in_placeE - _ZN40_INTERNAL_00b75aa5_4_k_cu_a5090835_147504cuda3std3__45__cpo6cbeginE)
_ZN40_INTERNAL_00b75aa5_4_k_cu_a5090835_147504cuda3std3__45__cpo6cbeginE:
	.zero		1
	.type		_ZN40_INTERNAL_00b75aa5_4_k_cu_a5090835_147504cuda3std3__48in_placeE,@object
	.size		_ZN40_INTERNAL_00b75aa5_4_k_cu_a5090835_147504cuda3std3__48in_placeE,(_ZN40_INTERNAL_00b75aa5_4_k_cu_a5090835_147504cuda3std6ranges3__45__cpo9iter_moveE - _ZN40_INTERNAL_00b75aa5_4_k_cu_a5090835_147504cuda3std3__48in_placeE)
_ZN40_INTERNAL_00b75aa5_4_k_cu_a5090835_147504cuda3std3__48in_placeE:
	.zero		1
	.type		_ZN40_INTERNAL_00b75aa5_4_k_cu_a5090835_147504cuda3std6ranges3__45__cpo9iter_moveE,@object
	.size		_ZN40_INTERNAL_00b75aa5_4_k_cu_a5090835_147504cuda3std6ranges3__45__cpo9iter_moveE,(_ZN40_INTERNAL_00b75aa5_4_k_cu_a5090835_147504cuda3std3__45__cpo5beginE - _ZN40_INTERNAL_00b75aa5_4_k_cu_a5090835_147504cuda3std6ranges3__45__cpo9iter_moveE)
_ZN40_INTERNAL_00b75aa5_4_k_cu_a5090835_147504cuda3std6ranges3__45__cpo9iter_moveE:
	.zero		1
	.type		_ZN40_INTERNAL_00b75aa5_4_k_cu_a5090835_147504cuda3std3__45__cpo5beginE,@object
	.size		_ZN40_INTERNAL_00b75aa5_4_k_cu_a5090835_147504cuda3std3__45__cpo5beginE,(_ZN40_INTERNAL_00b75aa5_4_k_cu_a5090835_147504cuda3std3__442_GLOBAL__N__00b75aa5_4_k_cu_a5090835_147506ignoreE - _ZN40_INTERNAL_00b75aa5_4_k_cu_a5090835_147504cuda3std3__45__cpo5beginE)
_ZN40_INTERNAL_00b75aa5_4_k_cu_a5090835_147504cuda3std3__45__cpo5beginE:
	.zero		1
	.type		_ZN40_INTERNAL_00b75aa5_4_k_cu_a5090835_147504cuda3std3__442_GLOBAL__N__00b75aa5_4_k_cu_a5090835_147506ignoreE,@object
	.size		_ZN40_INTERNAL_00b75aa5_4_k_cu_a5090835_147504cuda3std3__442_GLOBAL__N__00b75aa5_4_k_cu_a5090835_147506ignoreE,(_ZN40_INTERNAL_00b75aa5_4_k_cu_a5090835_147504cute7productE - _ZN40_INTERNAL_00b75aa5_4_k_cu_a5090835_147504cuda3std3__442_GLOBAL__N__00b75aa5_4_k_cu_a5090835_147506ignoreE)
_ZN40_INTERNAL_00b75aa5_4_k_cu_a5090835_147504cuda3std3__442_GLOBAL__N__00b75aa5_4_k_cu_a5090835_147506ignoreE:
	.zero		1
	.type		_ZN40_INTERNAL_00b75aa5_4_k_cu_a5090835_147504cute7productE,@object
	.size		_ZN40_INTERNAL_00b75aa5_4_k_cu_a5090835_147504cute7productE,(_ZN40_INTERNAL_00b75aa5_4_k_cu_a5090835_147504cuda3std3__45__cpo3endE - _ZN40_INTERNAL_00b75aa5_4_k_cu_a5090835_147504cute7productE)
_ZN40_INTERNAL_00b75aa5_4_k_cu_a5090835_147504cute7productE:
	.zero		1
	.type		_ZN40_INTERNAL_00b75aa5_4_k_cu_a5090835_147504cuda3std3__45__cpo3endE,@object
	.size		_ZN40_INTERNAL_00b75aa5_4_k_cu_a5090835_147504cuda3std3__45__cpo3endE,(_ZN40_INTERNAL_00b75aa5_4_k_cu_a5090835_147504cuda3std3__419piecewise_constructE - _ZN40_INTERNAL_00b75aa5_4_k_cu_a5090835_147504cuda3std3__45__cpo3endE)
_ZN40_INTERNAL_00b75aa5_4_k_cu_a5090835_147504cuda3std3__45__cpo3endE:
	.zero		1
	.type		_ZN40_INTERNAL_00b75aa5_4_k_cu_a5090835_147504cuda3std3__419piecewise_constructE,@object
	.size		_ZN40_INTERNAL_00b75aa5_4_k_cu_a5090835_147504cuda3std3__419piecewise_constructE,(_ZN40_INTERNAL_00b75aa5_4_k_cu_a5090835_147504cuda3std3__45__cpo4cendE - _ZN40_INTERNAL_00b75aa5_4_k_cu_a5090835_147504cuda3std3__419piecewise_constructE)
_ZN40_INTERNAL_00b75aa5_4_k_cu_a5090835_147504cuda3std3__419piecewise_constructE:
	.zero		1
	.type		_ZN40_INTERNAL_00b75aa5_4_k_cu_a5090835_147504cuda3std3__45__cpo4cendE,@object
	.size		_ZN40_INTERNAL_00b75aa5_4_k_cu_a5090835_147504cuda3std3__45__cpo4cendE,(_ZN40_INTERNAL_00b75aa5_4_k_cu_a5090835_147504cuda3std6ranges3__45__cpo4swapE - _ZN40_INTERNAL_00b75aa5_4_k_cu_a5090835_147504cuda3std3__45__cpo4cendE)
_ZN40_INTERNAL_00b75aa5_4_k_cu_a5090835_147504cuda3std3__45__cpo4cendE:
	.zero		1
	.type		_ZN40_INTERNAL_00b75aa5_4_k_cu_a5090835_147504cuda3std6ranges3__45__cpo4swapE,@object
	.size		_ZN40_INTERNAL_00b75aa5_4_k_cu_a5090835_147504cuda3std6ranges3__45__cpo4swapE,(.L_7 - _ZN40_INTERNAL_00b75aa5_4_k_cu_a5090835_147504cuda3std6ranges3__45__cpo4swapE)
_ZN40_INTERNAL_00b75aa5_4_k_cu_a5090835_147504cuda3std6ranges3__45__cpo4swapE:
	.zero		1
.L_7:


//--------------------- .nv.constant0._ZN7cutlass13device_kernelINS_4gemm6kernel13GemmUniversalIN4cute5tupleIJiiiiEEENS1_10collective13CollectiveMmaINS1_37MainloopSm90TmaGmmaWarpSpecializedFP8ILi17ENS5_IJNS4_1CILi2EEENSA_ILi1EEESC_EEENS1_35KernelTmaWarpSpecializedCooperativeEEENS5_IJNSA_ILi128EEENSA_ILi80EEENSA_ILi64EEEEEENS_12float_e4m3_tENS5_IJlSC_lEEESK_SL_NS4_8TiledMMAINS4_8MMA_AtomIJNS4_4SM904GMMA30MMA_64x16x32_F32E4M3E4M3_SS_TNILNSP_7ScaleInE1ELSR_1EEEEEENS4_6LayoutISD_NS5_IJSC_NSA_ILi0EEESV_EEEEENS5_IJNS4_10UnderscoreESY_SY_EEEEENS4_13SM90_TMA_LOADENS4_14ComposedLayoutINS4_7SwizzleILi2ELi4ELi3EEENS4_18smem_ptr_flag_bitsILi8EEENSU_INS5_IJNSA_ILi8EEESI_EEENS5_IJSI_SC_EEEEEEEvNS4_8identityENS4_23SM90_TMA_LOAD_MULTICASTES1B_vS1C_EENS_8epilogue10collective6detail29Sm90TmaWarpSpecializedAdapterINS1G_15DefaultEpilogueISK_SL_SL_NS1F_6thread17LinearCombinationISK_Li1EffLNS1K_9ScaleType4KindE0ELNS_15FloatRoundStyleE2ESK_EENS1_15EpilogueDefaultEEEEEvvEEEEvNT_6ParamsE --------------------------
	.section	.nv.constant0._ZN7cutlass13device_kernelINS_4gemm6kernel13GemmUniversalIN4cute5tupleIJiiiiEEENS1_10collective13CollectiveMmaINS1_37MainloopSm90TmaGmmaWarpSpecializedFP8ILi17ENS5_IJNS4_1CILi2EEENSA_ILi1EEESC_EEENS1_35KernelTmaWarpSpecializedCooperativeEEENS5_IJNSA_ILi128EEENSA_ILi80EEENSA_ILi64EEEEEENS_12float_e4m3_tENS5_IJlSC_lEEESK_SL_NS4_8TiledMMAINS4_8MMA_AtomIJNS4_4SM904GMMA30MMA_64x16x32_F32E4M3E4M3_SS_TNILNSP_7ScaleInE1ELSR_1EEEEEENS4_6LayoutISD_NS5_IJSC_NSA_ILi0EEESV_EEEEENS5_IJNS4_10UnderscoreESY_SY_EEEEENS4_13SM90_TMA_LOADENS4_14ComposedLayoutINS4_7SwizzleILi2ELi4ELi3EEENS4_18smem_ptr_flag_bitsILi8EEENSU_INS5_IJNSA_ILi8EEESI_EEENS5_IJSI_SC_EEEEEEEvNS4_8identityENS4_23SM90_TMA_LOAD_MULTICASTES1B_vS1C_EENS_8epilogue10collective6detail29Sm90TmaWarpSpecializedAdapterINS1G_15DefaultEpilogueISK_SL_SL_NS1F_6thread17LinearCombinationISK_Li1EffLNS1K_9ScaleType4KindE0ELNS_15FloatRoundStyleE2ESK_EENS1_15EpilogueDefaultEEEEEvvEEEEvNT_6ParamsE,"a",@progbits
	.sectionflags	@""
	.align	4
.nv.constant0._ZN7cutlass13device_kernelINS_4gemm6kernel13GemmUniversalIN4cute5tupleIJiiiiEEENS1_10collective13CollectiveMmaINS1_37MainloopSm90TmaGmmaWarpSpecializedFP8ILi17ENS5_IJNS4_1CILi2EEENSA_ILi1EEESC_EEENS1_35KernelTmaWarpSpecializedCooperativeEEENS5_IJNSA_ILi128EEENSA_ILi80EEENSA_ILi64EEEEEENS_12float_e4m3_tENS5_IJlSC_lEEESK_SL_NS4_8TiledMMAINS4_8MMA_AtomIJNS4_4SM904GMMA30MMA_64x16x32_F32E4M3E4M3_SS_TNILNSP_7ScaleInE1ELSR_1EEEEEENS4_6LayoutISD_NS5_IJSC_NSA_ILi0EEESV_EEEEENS5_IJNS4_10UnderscoreESY_SY_EEEEENS4_13SM90_TMA_LOADENS4_14ComposedLayoutINS4_7SwizzleILi2ELi4ELi3EEENS4_18smem_ptr_flag_bitsILi8EEENSU_INS5_IJNSA_ILi8EEESI_EEENS5_IJSI_SC_EEEEEEEvNS4_8identityENS4_23SM90_TMA_LOAD_MULTICASTES1B_vS1C_EENS_8epilogue10collective6detail29Sm90TmaWarpSpecializedAdapterINS1G_15DefaultEpilogueISK_SL_SL_NS1F_6thread17LinearCombinationISK_Li1EffLNS1K_9ScaleType4KindE0ELNS_15FloatRoundStyleE2ESK_EENS1_15EpilogueDefaultEEEEEvvEEEEvNT_6ParamsE:
	.zero		1664


//--------------------- SYMBOLS --------------------------

	.type		.nv.reservedSmem.offset0,@object
	.size		.nv.reservedSmem.offset0,0x4
